	.headerflags	@"EF_CUDA_TEXMODE_UNIFIED EF_CUDA_64BIT_ADDRESS EF_CUDA_SM86 EF_CUDA_VIRTUAL_SM(EF_CUDA_SM86)"
	.elftype	@"ET_EXEC"


//--------------------- .nv.info                  --------------------------
	.section	.nv.info,"",@"SHT_CUDA_INFO"
	.align	4


	//----- nvinfo : EIATTR_REGCOUNT
	.align		4
        /*0000*/ 	.byte	0x04, 0x2f
        /*0002*/ 	.short	(.L_2 - .L_1)
	.align		4
.L_1:
        /*0004*/ 	.word	index@(triton_red_fused__to_copy_add_amax_amin_clamp_mul_native_layer_norm_reciprocal_10)
        /*0008*/ 	.word	0x0000004d


	//----- nvinfo : EIATTR_MIN_STACK_SIZE
	.align		4
.L_2:
        /*000c*/ 	.byte	0x04, 0x12
        /*000e*/ 	.short	(.L_4 - .L_3)
	.align		4
.L_3:
        /*0010*/ 	.word	index@(triton_red_fused__to_copy_add_amax_amin_clamp_mul_native_layer_norm_reciprocal_10)
        /*0014*/ 	.word	0x00000000


	//----- nvinfo : EIATTR_FRAME_SIZE
	.align		4
.L_4:
        /*0018*/ 	.byte	0x04, 0x11
        /*001a*/ 	.short	(.L_6 - .L_5)
	.align		4
.L_5:
        /*001c*/ 	.word	index@(triton_red_fused__to_copy_add_amax_amin_clamp_mul_native_layer_norm_reciprocal_10)
        /*0020*/ 	.word	0x00000000


	//----- nvinfo : EIATTR_MIN_STACK_SIZE
	.align		4
.L_6:
        /*0024*/ 	.byte	0x04, 0x12
        /*0026*/ 	.short	(.L_8 - .L_7)
	.align		4
.L_7:
        /*0028*/ 	.word	index@(triton_red_fused__to_copy_add_amax_amin_clamp_mul_native_layer_norm_reciprocal_10)
        /*002c*/ 	.word	0x00000000
.L_8:


//--------------------- .nv.info.triton_red_fused__to_copy_add_amax_amin_clamp_mul_native_layer_norm_reciprocal_10 --------------------------
	.section	.nv.info.triton_red_fused__to_copy_add_amax_amin_clamp_mul_native_layer_norm_reciprocal_10,"",@"SHT_CUDA_INFO"
	.sectionflags	@""
	.align	4


	//----- nvinfo : EIATTR_CUDA_API_VERSION
	.align		4
        /*0000*/ 	.byte	0x04, 0x37
        /*0002*/ 	.short	(.L_10 - .L_9)
.L_9:
        /*0004*/ 	.word	0x0000007c


	//----- nvinfo : EIATTR_SW2861232_WAR
	.align		4
.L_10:
        /*0008*/ 	.byte	0x01, 0x35
	.zero		2


	//----- nvinfo : EIATTR_PARAM_CBANK
	.align		4
        /*000c*/ 	.byte	0x04, 0x0a
        /*000e*/ 	.short	(.L_12 - .L_11)
	.align		4
.L_11:
        /*0010*/ 	.word	index@(.nv.constant0.triton_red_fused__to_copy_add_amax_amin_clamp_mul_native_layer_norm_reciprocal_10)
        /*0014*/ 	.short	0x0160
        /*0016*/ 	.short	0x0078


	//----- nvinfo : EIATTR_CBANK_PARAM_SIZE
	.align		4
.L_12:
        /*0018*/ 	.byte	0x03, 0x19
        /*001a*/ 	.short	0x0078


	//----- nvinfo : EIATTR_KPARAM_INFO
	.align		4
        /*001c*/ 	.byte	0x04, 0x17
        /*001e*/ 	.short	(.L_14 - .L_13)
.L_13:
        /*0020*/ 	.word	0x00000000
        /*0024*/ 	.short	0x000f
        /*0026*/ 	.short	0x0070
        /*0028*/ 	.byte	0x00, 0xf4, 0x21, 0x00


	//----- nvinfo : EIATTR_KPARAM_INFO
	.align		4
.L_14:
        /*002c*/ 	.byte	0x04, 0x17
        /*002e*/ 	.short	(.L_16 - .L_15)
.L_15:
        /*0030*/ 	.word	0x00000000
        /*0034*/ 	.short	0x000e
        /*0036*/ 	.short	0x006c
        /*0038*/ 	.byte	0x00, 0xf0, 0x11, 0x00


	//----- nvinfo : EIATTR_KPARAM_INFO
	.align		4
.L_16:
        /*003c*/ 	.byte	0x04, 0x17
        /*003e*/ 	.short	(.L_18 - .L_17)
.L_17:
        /*0040*/ 	.word	0x00000000
        /*0044*/ 	.short	0x000d
        /*0046*/ 	.short	0x0068
        /*0048*/ 	.byte	0x00, 0xf0, 0x11, 0x00


	//----- nvinfo : EIATTR_KPARAM_INFO
	.align		4
.L_18:
        /*004c*/ 	.byte	0x04, 0x17
        /*004e*/ 	.short	(.L_20 - .L_19)
.L_19:
        /*0050*/ 	.word	0x00000000
        /*0054*/ 	.short	0x000c
        /*0056*/ 	.short	0x0060
        /*0058*/ 	.byte	0x00, 0xf4, 0x21, 0x00


	//----- nvinfo : EIATTR_KPARAM_INFO
	.align		4
.L_20:
        /*005c*/ 	.byte	0x04, 0x17
        /*005e*/ 	.short	(.L_22 - .L_21)
.L_21:
        /*0060*/ 	.word	0x00000000
        /*0064*/ 	.short	0x000b
        /*0066*/ 	.short	0x0058
        /*0068*/ 	.byte	0x00, 0xf4, 0x21, 0x00


	//----- nvinfo : EIATTR_KPARAM_INFO
	.align		4
.L_22:
        /*006c*/ 	.byte	0x04, 0x17
        /*006e*/ 	.short	(.L_24 - .L_23)
.L_23:
        /*0070*/ 	.word	0x00000000
        /*0074*/ 	.short	0x000a
        /*0076*/ 	.short	0x0050
        /*0078*/ 	.byte	0x00, 0xf4, 0x21, 0x00


	//----- nvinfo : EIATTR_KPARAM_INFO
	.align		4
.L_24:
        /*007c*/ 	.byte	0x04, 0x17
        /*007e*/ 	.short	(.L_26 - .L_25)
.L_25:
        /*0080*/ 	.word	0x00000000
        /*0084*/ 	.short	0x0009
        /*0086*/ 	.short	0x0048
        /*0088*/ 	.byte	0x00, 0xf4, 0x21, 0x00


	//----- nvinfo : EIATTR_KPARAM_INFO
	.align		4
.L_26:
        /*008c*/ 	.byte	0x04, 0x17
        /*008e*/ 	.short	(.L_28 - .L_27)
.L_27:
        /*0090*/ 	.word	0x00000000
        /*0094*/ 	.short	0x0008
        /*0096*/ 	.short	0x0040
        /*0098*/ 	.byte	0x00, 0xf4, 0x21, 0x00


	//----- nvinfo : EIATTR_KPARAM_INFO
	.align		4
.L_28:
        /*009c*/ 	.byte	0x04, 0x17
        /*009e*/ 	.short	(.L_30 - .L_29)
.L_29:
        /*00a0*/ 	.word	0x00000000
        /*00a4*/ 	.short	0x0007
        /*00a6*/ 	.short	0x0038
        /*00a8*/ 	.byte	0x00, 0xf4, 0x21, 0x00


	//----- nvinfo : EIATTR_KPARAM_INFO
	.align		4
.L_30:
        /*00ac*/ 	.byte	0x04, 0x17
        /*00ae*/ 	.short	(.L_32 - .L_31)
.L_31:
        /*00b0*/ 	.word	0x00000000
        /*00b4*/ 	.short	0x0006
        /*00b6*/ 	.short	0x0030
        /*00b8*/ 	.byte	0x00, 0xf4, 0x21, 0x00


	//----- nvinfo : EIATTR_KPARAM_INFO
	.align		4
.L_32:
        /*00bc*/ 	.byte	0x04, 0x17
        /*00be*/ 	.short	(.L_34 - .L_33)
.L_33:
        /*00c0*/ 	.word	0x00000000
        /*00c4*/ 	.short	0x0005
        /*00c6*/ 	.short	0x0028
        /*00c8*/ 	.byte	0x00, 0xf4, 0x21, 0x00


	//----- nvinfo : EIATTR_KPARAM_INFO
	.align		4
.L_34:
        /*00cc*/ 	.byte	0x04, 0x17
        /*00ce*/ 	.short	(.L_36 - .L_35)
.L_35:
        /*00d0*/ 	.word	0x00000000
        /*00d4*/ 	.short	0x0004
        /*00d6*/ 	.short	0x0020
        /*00d8*/ 	.byte	0x00, 0xf4, 0x21, 0x00


	//----- nvinfo : EIATTR_KPARAM_INFO
	.align		4
.L_36:
        /*00dc*/ 	.byte	0x04, 0x17
        /*00de*/ 	.short	(.L_38 - .L_37)
.L_37:
        /*00e0*/ 	.word	0x00000000
        /*00e4*/ 	.short	0x0003
        /*00e6*/ 	.short	0x0018
        /*00e8*/ 	.byte	0x00, 0xf4, 0x21, 0x00


	//----- nvinfo : EIATTR_KPARAM_INFO
	.align		4
.L_38:
        /*00ec*/ 	.byte	0x04, 0x17
        /*00ee*/ 	.short	(.L_40 - .L_39)
.L_39:
        /*00f0*/ 	.word	0x00000000
        /*00f4*/ 	.short	0x0002
        /*00f6*/ 	.short	0x0010
        /*00f8*/ 	.byte	0x00, 0xf4, 0x21, 0x00


	//----- nvinfo : EIATTR_KPARAM_INFO
	.align		4
.L_40:
        /*00fc*/ 	.byte	0x04, 0x17
        /*00fe*/ 	.short	(.L_42 - .L_41)
.L_41:
        /*0100*/ 	.word	0x00000000
        /*0104*/ 	.short	0x0001
        /*0106*/ 	.short	0x0008
        /*0108*/ 	.byte	0x00, 0xf4, 0x21, 0x00


	//----- nvinfo : EIATTR_KPARAM_INFO
	.align		4
.L_42:
        /*010c*/ 	.byte	0x04, 0x17
        /*010e*/ 	.short	(.L_44 - .L_43)
.L_43:
        /*0110*/ 	.word	0x00000000
        /*0114*/ 	.short	0x0000
        /*0116*/ 	.short	0x0000
        /*0118*/ 	.byte	0x00, 0xf4, 0x21, 0x00


	//----- nvinfo : EIATTR_MAXREG_COUNT
	.align		4
.L_44:
        /*011c*/ 	.byte	0x03, 0x1b
        /*011e*/ 	.short	0x00ff


	//----- nvinfo : EIATTR_COOP_GROUP_MASK_REGIDS
	.align		4
        /*0120*/ 	.byte	0x04, 0x29
        /*0122*/ 	.short	(.L_46 - .L_45)


	//   ....[0]....
.L_45:
        /*0124*/ 	.word	0xffffffff


	//   ....[1]....
        /*0128*/ 	.word	0xffffffff


	//   ....[2]....
        /*012c*/ 	.word	0xffffffff


	//   ....[3]....
        /*0130*/ 	.word	0xffffffff


	//   ....[4]....
        /*0134*/ 	.word	0xffffffff


	//   ....[5]....
        /*0138*/ 	.word	0xffffffff


	//   ....[6]....
        /*013c*/ 	.word	0xffffffff


	//   ....[7]....
        /*0140*/ 	.word	0xffffffff


	//   ....[8]....
        /*0144*/ 	.word	0xffffffff


	//   ....[9]....
        /*0148*/ 	.word	0xffffffff


	//   ....[10]....
        /*014c*/ 	.word	0xffffffff


	//   ....[11]....
        /*0150*/ 	.word	0xffffffff


	//   ....[12]....
        /*0154*/ 	.word	0xffffffff


	//   ....[13]....
        /*0158*/ 	.word	0xffffffff


	//   ....[14]....
        /*015c*/ 	.word	0xffffffff


	//   ....[15]....
        /*0160*/ 	.word	0xffffffff


	//   ....[16]....
        /*0164*/ 	.word	0xffffffff


	//   ....[17]....
        /*0168*/ 	.word	0xffffffff


	//   ....[18]....
        /*016c*/ 	.word	0xffffffff


	//   ....[19]....
        /*0170*/ 	.word	0xffffffff


	//   ....[20]....
        /*0174*/ 	.word	0xffffffff


	//   ....[21]....
        /*0178*/ 	.word	0xffffffff


	//   ....[22]....
        /*017c*/ 	.word	0xffffffff


	//   ....[23]....
        /*0180*/ 	.word	0xffffffff


	//   ....[24]....
        /*0184*/ 	.word	0xffffffff


	//   ....[25]....
        /*0188*/ 	.word	0xffffffff


	//   ....[26]....
        /*018c*/ 	.word	0xffffffff


	//   ....[27]....
        /*0190*/ 	.word	0xffffffff


	//   ....[28]....
        /*0194*/ 	.word	0xffffffff


	//   ....[29]....
        /*0198*/ 	.word	0xffffffff


	//----- nvinfo : EIATTR_COOP_GROUP_INSTR_OFFSETS
	.align		4
.L_46:
        /*019c*/ 	.byte	0x04, 0x28
        /*019e*/ 	.short	(.L_48 - .L_47)


	//   ....[0]....
.L_47:
        /*01a0*/ 	.word	0x00001f40


	//   ....[1]....
        /*01a4*/ 	.word	0x00001fe0


	//   ....[2]....
        /*01a8*/ 	.word	0x000020e0


	//   ....[3]....
        /*01ac*/ 	.word	0x00002110


	//   ....[4]....
        /*01b0*/ 	.word	0x000021d0


	//   ....[5]....
        /*01b4*/ 	.word	0x00002240


	//   ....[6]....
        /*01b8*/ 	.word	0x00002320


	//   ....[7]....
        /*01bc*/ 	.word	0x00002380


	//   ....[8]....
        /*01c0*/ 	.word	0x00002440


	//   ....[9]....
        /*01c4*/ 	.word	0x000024a0


	//   ....[10]....
        /*01c8*/ 	.word	0x000025f0


	//   ....[11]....
        /*01cc*/ 	.word	0x00002600


	//   ....[12]....
        /*01d0*/ 	.word	0x00002640


	//   ....[13]....
        /*01d4*/ 	.word	0x00002680


	//   ....[14]....
        /*01d8*/ 	.word	0x000027a0


	//   ....[15]....
        /*01dc*/ 	.word	0x000027c0


	//   ....[16]....
        /*01e0*/ 	.word	0x00004580


	//   ....[17]....
        /*01e4*/ 	.word	0x00004740


	//   ....[18]....
        /*01e8*/ 	.word	0x00004930


	//   ....[19]....
        /*01ec*/ 	.word	0x00004a90


	//   ....[20]....
        /*01f0*/ 	.word	0x00004ab0


	//   ....[21]....
        /*01f4*/ 	.word	0x00004ae0


	//   ....[22]....
        /*01f8*/ 	.word	0x00004b20


	//   ....[23]....
        /*01fc*/ 	.word	0x00004c20


	//   ....[24]....
        /*0200*/ 	.word	0x00004c70


	//   ....[25]....
        /*0204*/ 	.word	0x00004c80


	//   ....[26]....
        /*0208*/ 	.word	0x00004cd0


	//   ....[27]....
        /*020c*/ 	.word	0x00004d60


	//   ....[28]....
        /*0210*/ 	.word	0x00004df0


	//   ....[29]....
        /*0214*/ 	.word	0x00004e40


	//----- nvinfo : EIATTR_EXIT_INSTR_OFFSETS
	.align		4
.L_48:
        /*0218*/ 	.byte	0x04, 0x1c
        /*021a*/ 	.short	(.L_50 - .L_49)


	//   ....[0]....
.L_49:
        /*021c*/ 	.word	0x000064c0


	//   ....[1]....
        /*0220*/ 	.word	0x000064e0


	//----- nvinfo : EIATTR_REQNTID
	.align		4
.L_50:
        /*0224*/ 	.byte	0x04, 0x10
        /*0226*/ 	.short	(.L_52 - .L_51)
.L_51:
        /*0228*/ 	.word	0x00000080
        /*022c*/ 	.word	0x00000001
        /*0230*/ 	.word	0x00000001
.L_52:


//--------------------- .nv.callgraph             --------------------------
	.section	.nv.callgraph,"",@"SHT_CUDA_CALLGRAPH"
	.align	4
	.sectionentsize	8
	.align		4
        /*0000*/ 	.word	0x00000000
	.align		4
        /*0004*/ 	.word	0xffffffff
	.align		4
        /*0008*/ 	.word	0x00000000
	.align		4
        /*000c*/ 	.word	0xfffffffe
	.align		4
        /*0010*/ 	.word	0x00000000
	.align		4
        /*0014*/ 	.word	0xfffffffd
	.align		4
        /*0018*/ 	.word	0x00000000
	.align		4
        /*001c*/ 	.word	0xfffffffc


//--------------------- .nv.rel.action            --------------------------
	.section	.nv.rel.action,"",@"SHT_CUDA_RELOCINFO"
	.align	8
	.sectionentsize	8
        /*0000*/ 	.byte	0x73, 0x00, 0x00, 0x00, 0x00, 0x00, 0x00, 0x00, 0x00, 0x00, 0x00, 0x11, 0x25, 0x00, 0x05, 0x36


//--------------------- .nv.constant4             --------------------------
	.section	.nv.constant4,"a",@progbits
	.align	8
	.align		8
.nv.constant4:
        /*0000*/ 	.dword	_$_str


//--------------------- .nv.constant0.triton_red_fused__to_copy_add_amax_amin_clamp_mul_native_layer_norm_reciprocal_10 --------------------------
	.section	.nv.constant0.triton_red_fused__to_copy_add_amax_amin_clamp_mul_native_layer_norm_reciprocal_10,"a",@progbits
	.sectionflags	@""
	.align	4
.nv.constant0.triton_red_fused__to_copy_add_amax_amin_clamp_mul_native_layer_norm_reciprocal_10:
	.zero		472


//--------------------- .text.triton_red_fused__to_copy_add_amax_amin_clamp_mul_native_layer_norm_reciprocal_10 --------------------------
	.section	.text.triton_red_fused__to_copy_add_amax_amin_clamp_mul_native_layer_norm_reciprocal_10,"ax",@progbits
	.sectionflags	@"SHF_BARRIERS=1"
	.sectioninfo	@"SHI_REGISTERS=77"
	.align	128
        .global         triton_red_fused__to_copy_add_amax_amin_clamp_mul_native_layer_norm_reciprocal_10
        .type           triton_red_fused__to_copy_add_amax_amin_clamp_mul_native_layer_norm_reciprocal_10,@function
        .size           triton_red_fused__to_copy_add_amax_amin_clamp_mul_native_layer_norm_reciprocal_10,(.L_x_4 - triton_red_fused__to_copy_add_amax_amin_clamp_mul_native_layer_norm_reciprocal_10)
        .other          triton_red_fused__to_copy_add_amax_amin_clamp_mul_native_layer_norm_reciprocal_10,@"STO_CUDA_ENTRY STV_DEFAULT"
triton_red_fused__to_copy_add_amax_amin_clamp_mul_native_layer_norm_reciprocal_10:
.text.triton_red_fused__to_copy_add_amax_amin_clamp_mul_native_layer_norm_reciprocal_10:
[----:B------:R-:W-:Y:S02]  /*0000*/  IMAD.MOV.U32 R1, RZ, RZ, c[0x0][0x28] ;  /* 0x00000a00ff017624 */ /* 0x000fe400078e00ff */
[----:B------:R-:W0:Y:S01]  /*0010*/  S2R R2, SR_CTAID.X ;  /* 0x0000000000027919 */ /* 0x000e220000002500 */
[----:B------:R-:W-:Y:S01]  /*0020*/  IMAD.MOV.U32 R7, RZ, RZ, 0x2 ;  /* 0x00000002ff077424 */ /* 0x000fe200078e00ff */
[----:B------:R-:W-:Y:S01]  /*0030*/  PRMT R3, RZ, 0x7610, R3 ;  /* 0x00007610ff037816 */ /* 0x000fe20000000003 */
[----:B------:R-:W-:Y:S01]  /*0040*/  ULDC.64 UR4, c[0x0][0x118] ;  /* 0x0000460000047ab9 */ /* 0x000fe20000000a00 */
[----:B------:R-:W-:Y:S02]  /*0050*/  PRMT R10, RZ, 0x7610, R10 ;  /* 0x00007610ff0a7816 */ /* 0x000fe4000000000a */
[C---:B0-----:R-:W-:Y:S01]  /*0060*/  ISETP.GE.AND P1, PT, R2.reuse, 0xe10, PT ;  /* 0x00000e100200780c */ /* 0x041fe20003f26270 */
[----:B------:R-:W-:-:S04]  /*0070*/  IMAD.WIDE R4, R2, R7, c[0x0][0x180] ;  /* 0x0000600002047625 */ /* 0x000fc800078e0207 */
[----:B------:R-:W-:-:S08]  /*0080*/  IMAD.WIDE R6, R2, R7, c[0x0][0x188] ;  /* 0x0000620002067625 */ /* 0x000fd000078e0207 */
[----:B------:R-:W2:Y:S04]  /*0090*/  @!P1 LDG.E.EL.U16 R3, [R4.64] ;  /* 0x0000000404039981 */ /* 0x000ea8000c2e1500 */
[----:B------:R-:W3:Y:S01]  /*00a0*/  @!P1 LDG.E.EL.U16 R10, [R6.64] ;  /* 0x00000004060a9981 */ /* 0x000ee2000c2e1500 */
[----:B------:R-:W-:Y:S01]  /*00b0*/  IMAD.MOV.U32 R9, RZ, RZ, 0x20 ;  /* 0x00000020ff097424 */ /* 0x000fe200078e00ff */
[----:B------:R-:W-:Y:S01]  /*00c0*/  CS2R R62, SRZ ;  /* 0x00000000003e7805 */ /* 0x000fe2000001ff00 */
[----:B------:R-:W-:Y:S01]  /*00d0*/  IMAD.MOV.U32 R67, RZ, RZ, 0x10 ;  /* 0x00000010ff437424 */ /* 0x000fe200078e00ff */
[----:B------:R-:W0:Y:S01]  /*00e0*/  S2R R66, SR_TID.X ;  /* 0x0000000000427919 */ /* 0x000e220000002100 */
[----:B------:R-:W-:Y:S01]  /*00f0*/  IMAD.MOV.U32 R64, RZ, RZ, -0x1 ;  /* 0xffffffffff407424 */ /* 0x000fe200078e00ff */
[----:B------:R-:W-:Y:S01]  /*0100*/  CS2R R60, SRZ ;  /* 0x00000000003c7805 */ /* 0x000fe2000001ff00 */
[----:B------:R-:W-:Y:S01]  /*0110*/  CS2R R56, SRZ ;  /* 0x0000000000387805 */ /* 0x000fe2000001ff00 */
[----:B------:R-:W-:Y:S01]  /*0120*/  CS2R R54, SRZ ;  /* 0x0000000000367805 */ /* 0x000fe2000001ff00 */
[----:B------:R-:W-:Y:S01]  /*0130*/  IMAD.MOV.U32 R51, RZ, RZ, RZ ;  /* 0x000000ffff337224 */ /* 0x000fe200078e00ff */
[----:B------:R-:W-:Y:S01]  /*0140*/  CS2R R48, SRZ ;  /* 0x0000000000307805 */ /* 0x000fe2000001ff00 */
[----:B------:R-:W-:Y:S01]  /*0150*/  CS2R R46, SRZ ;  /* 0x00000000002e7805 */ /* 0x000fe2000001ff00 */
[----:B------:R-:W-:Y:S01]  /*0160*/  CS2R R44, SRZ ;  /* 0x00000000002c7805 */ /* 0x000fe2000001ff00 */
[----:B--2---:R-:W-:-:S02]  /*0170*/  IMAD.U32 R0, R3, 0x10000, RZ ;  /* 0x0001000003007824 */ /* 0x004fc400078e00ff */
[----:B---3--:R-:W-:-:S03]  /*0180*/  IMAD.U32 R4, R10, 0x10000, RZ ;  /* 0x000100000a047824 */ /* 0x008fc600078e00ff */
[----:B------:R-:W-:Y:S01]  /*0190*/  FSETP.GE.AND P0, PT, R0, RZ, PT ;  /* 0x000000ff0000720b */ /* 0x000fe20003f06000 */
[C---:B0-----:R-:W-:Y:S01]  /*01a0*/  IMAD.SHL.U32 R0, R66.reuse, 0x8, RZ ;  /* 0x0000000842007824 */ /* 0x041fe200078e00ff */
[----:B------:R-:W-:Y:S02]  /*01b0*/  LOP3.LUT R66, R66, 0x7f, RZ, 0xc0, !PT ;  /* 0x0000007f42427812 */ /* 0x000fe400078ec0ff */
[----:B------:R-:W-:Y:S01]  /*01c0*/  SEL R8, R3, RZ, !P0 ;  /* 0x000000ff03087207 */ /* 0x000fe20004000000 */
[----:B------:R-:W-:Y:S01]  /*01d0*/  IMAD R3, R2, 0xc00, RZ ;  /* 0x00000c0002037824 */ /* 0x000fe200078e02ff */
[----:B------:R-:W-:Y:S01]  /*01e0*/  FSETP.GTU.AND P0, PT, R4, RZ, PT ;  /* 0x000000ff0400720b */ /* 0x000fe20003f0c000 */
[----:B------:R-:W-:Y:S01]  /*01f0*/  IMAD.WIDE.U32 R6, R66, R9, c[0x0][0x168] ;  /* 0x00005a0042067625 */ /* 0x000fe200078e0009 */
[----:B------:R-:W-:Y:S02]  /*0200*/  LOP3.LUT R0, R0, 0x3f8, RZ, 0xc0, !PT ;  /* 0x000003f800007812 */ /* 0x000fe400078ec0ff */
[----:B------:R-:W-:Y:S01]  /*0210*/  SEL R10, R10, RZ, P0 ;  /* 0x000000ff0a0a7207 */ /* 0x000fe20000000000 */
[----:B------:R-:W-:Y:S01]  /*0220*/  IMAD.U32 R8, R8, 0x10000, RZ ;  /* 0x0001000008087824 */ /* 0x000fe200078e00ff */
[----:B------:R-:W-:Y:S01]  /*0230*/  LOP3.LUT R5, R3, R0, RZ, 0xfc, !PT ;  /* 0x0000000003057212 */ /* 0x000fe200078efcff */
[----:B------:R-:W-:Y:S01]  /*0240*/  IMAD.WIDE.U32 R68, R66, R67, c[0x0][0x198] ;  /* 0x0000660042447625 */ /* 0x000fe200078e0043 */
[----:B------:R-:W-:Y:S01]  /*0250*/  IADD3 R52, P3, R6, 0x6010, RZ ;  /* 0x0000601006347810 */ /* 0x000fe20007f7e0ff */
[----:B------:R-:W-:-:S02]  /*0260*/  FADD R50, RZ, -R8 ;  /* 0x80000008ff327221 */ /* 0x000fc40000000000 */
[----:B------:R-:W-:Y:S02]  /*0270*/  IMAD.U32 R3, R10, 0x10000, RZ ;  /* 0x000100000a037824 */ /* 0x000fe400078e00ff */
[----:B------:R-:W-:Y:S01]  /*0280*/  IMAD.WIDE.U32 R8, R66, R67, c[0x0][0x170] ;  /* 0x00005c0042087625 */ /* 0x000fe200078e0043 */
[C---:B------:R-:W-:Y:S01]  /*0290*/  FSETP.NAN.AND P2, PT, R50.reuse, R50, PT ;  /* 0x000000323200720b */ /* 0x040fe20003f48000 */
[----:B------:R-:W-:Y:S01]  /*02a0*/  CS2R R10, SRZ ;  /* 0x00000000000a7805 */ /* 0x000fe2000001ff00 */
[----:B------:R-:W-:Y:S01]  /*02b0*/  FSETP.GT.AND P0, PT, R50, R3, PT ;  /* 0x000000033200720b */ /* 0x000fe20003f04000 */
[----:B------:R-:W-:Y:S01]  /*02c0*/  IMAD.WIDE.U32 R66, R66, R67, c[0x0][0x190] ;  /* 0x0000640042427625 */ /* 0x000fe200078e0043 */
[----:B------:R-:W-:-:S03]  /*02d0*/  IADD3 R70, P4, R8, 0x3000, RZ ;  /* 0x0000300008467810 */ /* 0x000fc60007f9e0ff */
[----:B------:R-:W-:Y:S02]  /*02e0*/  IMAD.MOV.U32 R72, RZ, RZ, R68 ;  /* 0x000000ffff487224 */ /* 0x000fe400078e0044 */
[----:B------:R-:W-:Y:S02]  /*02f0*/  IMAD.MOV.U32 R68, RZ, RZ, R66 ;  /* 0x000000ffff447224 */ /* 0x000fe400078e0042 */
[----:B------:R-:W-:Y:S02]  /*0300*/  IMAD.X R53, RZ, RZ, R7, P3 ;  /* 0x000000ffff357224 */ /* 0x000fe400018e0607 */
[----:B------:R-:W-:Y:S01]  /*0310*/  @!P2 FSEL R50, R50, R3, P0 ;  /* 0x000000033232a208 */ /* 0x000fe20000000000 */
[----:B------:R-:W-:Y:S01]  /*0320*/  IMAD.X R65, RZ, RZ, R9, P4 ;  /* 0x000000ffff417224 */ /* 0x000fe200020e0609 */
[----:B------:R-:W-:Y:S01]  /*0330*/  CS2R R6, SRZ ;  /* 0x0000000000067805 */ /* 0x000fe2000001ff00 */
[----:B------:R-:W-:Y:S01]  /*0340*/  IMAD.MOV.U32 R66, RZ, RZ, -0x400 ;  /* 0xfffffc00ff427424 */ /* 0x000fe200078e00ff */
[----:B------:R-:W-:Y:S01]  /*0350*/  CS2R R8, SRZ ;  /* 0x0000000000087805 */ /* 0x000fe2000001ff00 */
[----:B------:R-:W-:Y:S01]  /*0360*/  FMUL R50, R50, 0.0078740157186985015869 ;  /* 0x3c01020432327820 */ /* 0x000fe20000400000 */
[----:B------:R-:W-:-:S02]  /*0370*/  IMAD.MOV.U32 R4, RZ, RZ, RZ ;  /* 0x000000ffff047224 */ /* 0x000fc400078e00ff */
[----:B------:R-:W-:Y:S02]  /*0380*/  IMAD.MOV.U32 R3, RZ, RZ, RZ ;  /* 0x000000ffff037224 */ /* 0x000fe400078e00ff */
[C---:B------:R-:W-:Y:S01]  /*0390*/  FSETP.GT.AND P0, PT, R50.reuse, 9.9999997473787516356e-06, PT ;  /* 0x3727c5ac3200780b */ /* 0x040fe20003f04000 */
[----:B------:R-:W-:Y:S01]  /*03a0*/  IMAD.MOV.U32 R0, RZ, RZ, RZ ;  /* 0x000000ffff007224 */ /* 0x000fe200078e00ff */
[----:B------:R-:W-:-:S11]  /*03b0*/  FSETP.NAN.AND P2, PT, R50, R50, PT ;  /* 0x000000323200720b */ /* 0x000fd60003f48000 */
[----:B------:R-:W-:Y:S02]  /*03c0*/  @!P0 FSEL R50, R50, 9.9999997473787516356e-06, P2 ;  /* 0x3727c5ac32328808 */ /* 0x000fe40001000000 */
.L_x_2:
[----:B------:R-:W-:Y:S01]  /*03d0*/  IMAD.IADD R40, R5, 0x1, R66 ;  /* 0x0000000105287824 */ /* 0x000fe200078e0242 */
[----:B------:R-:W-:Y:S01]  /*03e0*/  CS2R R12, SRZ ;  /* 0x00000000000c7805 */ /* 0x000fe2000001ff00 */
[----:B------:R-:W-:Y:S01]  /*03f0*/  IMAD.MOV.U32 R41, RZ, RZ, 0x4 ;  /* 0x00000004ff297424 */ /* 0x000fe200078e00ff */
[----:B------:R-:W-:Y:S01]  /*0400*/  CS2R R14, SRZ ;  /* 0x00000000000e7805 */ /* 0x000fe2000001ff00 */
[----:B------:R-:W-:Y:S01]  /*0410*/  IMAD.MOV.U32 R16, RZ, RZ, R68 ;  /* 0x000000ffff107224 */ /* 0x000fe200078e0044 */
[C---:B------:R-:W-:Y:S01]  /*0420*/  IADD3 R71, R40.reuse, 0x400, RZ ;  /* 0x0000040028477810 */ /* 0x040fe20007ffe0ff */
[----:B------:R-:W-:Y:S02]  /*0430*/  IMAD.MOV.U32 R17, RZ, RZ, R67 ;  /* 0x000000ffff117224 */ /* 0x000fe400078e0043 */
[----:B------:R-:W-:Y:S01]  /*0440*/  IMAD.MOV.U32 R73, RZ, RZ, R69 ;  /* 0x000000ffff497224 */ /* 0x000fe200078e0045 */
[----:B------:R-:W-:Y:S01]  /*0450*/  CS2R R24, SRZ ;  /* 0x0000000000187805 */ /* 0x000fe2000001ff00 */
[-C--:B------:R-:W-:Y:S01]  /*0460*/  IMAD.WIDE R28, R71, R41.reuse, c[0x0][0x178] ;  /* 0x00005e00471c7625 */ /* 0x080fe200078e0229 */
[----:B------:R-:W-:Y:S01]  /*0470*/  CS2R R26, SRZ ;  /* 0x00000000001a7805 */ /* 0x000fe2000001ff00 */
[----:B------:R-:W2:Y:S04]  /*0480*/  LDG.E.EL.128 R16, [R16.64] ;  /* 0x0000000410107981 */ /* 0x000ea8000c2e1d00 */
[----:B------:R0:W3:Y:S04]  /*0490*/  @!P1 LDG.E.EF.128 R12, [R28.64] ;  /* 0x000000041c0c9981 */ /* 0x0000e8000c0e1d00 */
[----:B------:R3:W4:Y:S01]  /*04a0*/  LDG.E.EL.128 R20, [R72.64] ;  /* 0x0000000448147981 */ /* 0x000722000c2e1d00 */
[----:B------:R-:W-:Y:S01]  /*04b0*/  IADD3 R40, R40, 0x404, RZ ;  /* 0x0000040428287810 */ /* 0x000fe20007ffe0ff */
[----:B------:R-:W-:Y:S01]  /*04c0*/  IMAD.MOV.U32 R58, RZ, RZ, 0x2 ;  /* 0x00000002ff3a7424 */ /* 0x000fe200078e00ff */
[----:B------:R-:W-:Y:S01]  /*04d0*/  CS2R R32, SRZ ;  /* 0x0000000000207805 */ /* 0x000fe2000001ff00 */
[----:B------:R-:W-:Y:S01]  /*04e0*/  CS2R R34, SRZ ;  /* 0x0000000000227805 */ /* 0x000fe2000001ff00 */
[----:B------:R-:W5:Y:S01]  /*04f0*/  LDG.E.EL.128 R36, [R52.64] ;  /* 0x0000000434247981 */ /* 0x000f62000c2e1d00 */
[----:B------:R-:W-:-:S05]  /*0500*/  IMAD.WIDE R40, R40, R41, c[0x0][0x178] ;  /* 0x00005e0028287625 */ /* 0x000fca00078e0229 */
[----:B------:R1:W5:Y:S01]  /*0510*/  @!P1 LDG.E.EF.128 R24, [R40.64] ;  /* 0x0000000428189981 */ /* 0x000362000c0e1d00 */
[----:B0-----:R-:W-:Y:S02]  /*0520*/  IMAD.MOV.U32 R28, RZ, RZ, R70 ;  /* 0x000000ffff1c7224 */ /* 0x001fe400078e0046 */
[----:B------:R-:W-:-:S06]  /*0530*/  IMAD.MOV.U32 R29, RZ, RZ, R65 ;  /* 0x000000ffff1d7224 */ /* 0x000fcc00078e0041 */
[----:B------:R-:W5:Y:S01]  /*0540*/  LDG.E.EL.128 R28, [R28.64] ;  /* 0x000000041c1c7981 */ /* 0x000f62000c2e1d00 */
[----:B------:R-:W-:-:S03]  /*0550*/  IMAD.WIDE R58, R71, R58, c[0x0][0x160] ;  /* 0x00005800473a7625 */ /* 0x000fc600078e023a */
[----:B-1----:R-:W5:Y:S04]  /*0560*/  LDG.E.EL.128 R40, [R52.64+-0x10] ;  /* 0xfffff00434287981 */ /* 0x002f68000c2e1d00 */
[----:B------:R0:W5:Y:S01]  /*0570*/  @!P1 LDG.E.EF.128 R32, [R58.64] ;  /* 0x000000043a209981 */ /* 0x000162000c0e1d00 */
[----:B------:R-:W-:-:S04]  /*0580*/  ISETP.NE.U32.AND P0, PT, R66, -0x400, PT ;  /* 0xfffffc004200780c */ /* 0x000fc80003f05070 */
[----:B------:R-:W-:Y:S02]  /*0590*/  ISETP.NE.AND.EX P0, PT, R64, -0x1, PT, P0 ;  /* 0xffffffff4000780c */ /* 0x000fe40003f05300 */
[----:B---3--:R-:W-:Y:S01]  /*05a0*/  I2FP.F32.S32 R73, R12 ;  /* 0x0000000c00497245 */ /* 0x008fe20000201400 */
[----:B--2---:R-:W-:-:S04]  /*05b0*/  IMAD.U32 R12, R16, 0x10000, RZ ;  /* 0x00010000100c7824 */ /* 0x004fc800078e00ff */
[----:B------:R-:W-:Y:S01]  /*05c0*/  FMUL R74, R50, R73 ;  /* 0x00000049324a7220 */ /* 0x000fe20000400000 */
[C---:B----4-:R-:W-:Y:S01]  /*05d0*/  IMAD.U32 R73, R20.reuse, 0x10000, RZ ;  /* 0x0001000014497824 */ /* 0x050fe200078e00ff */
[----:B------:R-:W-:Y:S02]  /*05e0*/  PRMT R20, R20, 0x7632, R20 ;  /* 0x0000763214147816 */ /* 0x000fe40000000014 */
[----:B------:R-:W-:Y:S01]  /*05f0*/  PRMT R16, R16, 0x7632, R16 ;  /* 0x0000763210107816 */ /* 0x000fe20000000010 */
[----:B------:R-:W-:Y:S01]  /*0600*/  FFMA R12, R12, R74, R73 ;  /* 0x0000004a0c0c7223 */ /* 0x000fe20000000049 */
[----:B------:R-:W-:Y:S01]  /*0610*/  I2FP.F32.S32 R73, R13 ;  /* 0x0000000d00497245 */ /* 0x000fe20000201400 */
[----:B------:R-:W-:Y:S01]  /*0620*/  IMAD.U32 R13, R20, 0x10000, RZ ;  /* 0x00010000140d7824 */ /* 0x000fe200078e00ff */
[----:B0-----:R-:W-:Y:S01]  /*0630*/  I2FP.F32.S32 R59, R14 ;  /* 0x0000000e003b7245 */ /* 0x001fe20000201400 */
[----:B------:R-:W-:Y:S02]  /*0640*/  IMAD.U32 R16, R16, 0x10000, RZ ;  /* 0x0001000010107824 */ /* 0x000fe400078e00ff */
[C---:B------:R-:W-:Y:S01]  /*0650*/  FMUL R20, R50.reuse, R73 ;  /* 0x0000004932147220 */ /* 0x040fe20000400000 */
[----:B------:R-:W-:Y:S01]  /*0660*/  IMAD.U32 R58, R17, 0x10000, RZ ;  /* 0x00010000113a7824 */ /* 0x000fe200078e00ff */
[----:B------:R-:W-:Y:S01]  /*0670*/  FMUL R59, R50, R59 ;  /* 0x0000003b323b7220 */ /* 0x000fe20000400000 */
[----:B------:R-:W-:Y:S01]  /*0680*/  I2FP.F32.S32 R15, R15 ;  /* 0x0000000f000f7245 */ /* 0x000fe20000201400 */
[----:B------:R-:W-:Y:S01]  /*0690*/  FFMA R20, R16, R20, R13 ;  /* 0x0000001410147223 */ /* 0x000fe2000000000d */
[----:B------:R-:W-:Y:S01]  /*06a0*/  IMAD.U32 R13, R21, 0x10000, RZ ;  /* 0x00010000150d7824 */ /* 0x000fe200078e00ff */
[----:B------:R-:W-:-:S02]  /*06b0*/  PRMT R17, R17, 0x7632, R17 ;  /* 0x0000763211117816 */ /* 0x000fc40000000011 */
[----:B------:R-:W-:Y:S01]  /*06c0*/  PRMT R21, R21, 0x7632, R21 ;  /* 0x0000763215157816 */ /* 0x000fe20000000015 */
[----:B------:R-:W-:Y:S01]  /*06d0*/  FFMA R58, R58, R59, R13 ;  /* 0x0000003b3a3a7223 */ /* 0x000fe2000000000d */
[----:B------:R-:W-:Y:S01]  /*06e0*/  FMUL R13, R50, R15 ;  /* 0x0000000f320d7220 */ /* 0x000fe20000400000 */
[----:B------:R-:W-:Y:S01]  /*06f0*/  IMAD.U32 R17, R17, 0x10000, RZ ;  /* 0x0001000011117824 */ /* 0x000fe200078e00ff */
[----:B-----5:R-:W-:Y:S01]  /*0700*/  I2FP.F32.S32 R15, R24 ;  /* 0x00000018000f7245 */ /* 0x020fe20000201400 */
[----:B------:R-:W-:-:S04]  /*0710*/  IMAD.U32 R14, R21, 0x10000, RZ ;  /* 0x00010000150e7824 */ /* 0x000fc800078e00ff */
[----:B------:R-:W-:Y:S01]  /*0720*/  FFMA R17, R17, R13, R14 ;  /* 0x0000000d11117223 */ /* 0x000fe2000000000e */
[----:B------:R-:W-:Y:S01]  /*0730*/  IMAD.U32 R14, R18, 0x10000, RZ ;  /* 0x00010000120e7824 */ /* 0x000fe200078e00ff */
[----:B------:R-:W-:Y:S01]  /*0740*/  FMUL R15, R50, R15 ;  /* 0x0000000f320f7220 */ /* 0x000fe20000400000 */
[----:B------:R-:W-:Y:S01]  /*0750*/  IMAD.U32 R13, R22, 0x10000, RZ ;  /* 0x00010000160d7824 */ /* 0x000fe200078e00ff */
[----:B------:R-:W-:Y:S01]  /*0760*/  PRMT R18, R18, 0x7632, R18 ;  /* 0x0000763212127816 */ /* 0x000fe20000000012 */
[C---:B------:R-:W-:Y:S02]  /*0770*/  IMAD.U32 R16, R19.reuse, 0x10000, RZ ;  /* 0x0001000013107824 */ /* 0x040fe400078e00ff */
[--C-:B------:R-:W-:Y:S01]  /*0780*/  FFMA R14, R14, R15, R13.reuse ;  /* 0x0000000f0e0e7223 */ /* 0x100fe2000000000d */
[----:B------:R-:W-:Y:S02]  /*0790*/  PRMT R13, R19, 0x7632, R13 ;  /* 0x00007632130d7816 */ /* 0x000fe4000000000d */
[----:B------:R-:W-:-:S02]  /*07a0*/  PRMT R19, R23, 0x7632, R19 ;  /* 0x0000763217137816 */ /* 0x000fc40000000013 */
[----:B------:R-:W-:Y:S02]  /*07b0*/  PRMT R22, R22, 0x7632, R22 ;  /* 0x0000763216167816 */ /* 0x000fe40000000016 */
[----:B------:R-:W-:Y:S02]  /*07c0*/  I2FP.F32.S32 R25, R25 ;  /* 0x0000001900197245 */ /* 0x000fe40000201400 */
[----:B------:R-:W-:Y:S01]  /*07d0*/  I2FP.F32.S32 R21, R26 ;  /* 0x0000001a00157245 */ /* 0x000fe20000201400 */
[----:B------:R-:W-:Y:S02]  /*07e0*/  IMAD.U32 R15, R18, 0x10000, RZ ;  /* 0x00010000120f7824 */ /* 0x000fe400078e00ff */
[----:B------:R-:W-:Y:S01]  /*07f0*/  IMAD.U32 R18, R19, 0x10000, RZ ;  /* 0x0001000013127824 */ /* 0x000fe200078e00ff */
[----:B------:R-:W-:Y:S01]  /*0800*/  FMUL R25, R50, R25 ;  /* 0x0000001932197220 */ /* 0x000fe20000400000 */
[----:B------:R-:W-:Y:S01]  /*0810*/  IMAD.U32 R22, R22, 0x10000, RZ ;  /* 0x0001000016167824 */ /* 0x000fe200078e00ff */
[----:B------:R-:W-:Y:S01]  /*0820*/  PRMT R19, R31, 0x7632, R19 ;  /* 0x000076321f137816 */ /* 0x000fe20000000013 */
[----:B------:R-:W-:Y:S01]  /*0830*/  IMAD.U32 R23, R23, 0x10000, RZ ;  /* 0x0001000017177824 */ /* 0x000fe200078e00ff */
[----:B------:R-:W-:Y:S01]  /*0840*/  FMUL R21, R50, R21 ;  /* 0x0000001532157220 */ /* 0x000fe20000400000 */
[----:B------:R-:W-:Y:S01]  /*0850*/  I2FP.F32.S32 R27, R27 ;  /* 0x0000001b001b7245 */ /* 0x000fe20000201400 */
[----:B------:R-:W-:Y:S01]  /*0860*/  FFMA R15, R15, R25, R22 ;  /* 0x000000190f0f7223 */ /* 0x000fe20000000016 */
[----:B------:R-:W-:Y:S01]  /*0870*/  IMAD.U32 R22, R19, 0x10000, RZ ;  /* 0x0001000013167824 */ /* 0x000fe200078e00ff */
[--C-:B------:R-:W-:Y:S01]  /*0880*/  FFMA R16, R16, R21, R23.reuse ;  /* 0x0000001510107223 */ /* 0x100fe20000000017 */
[----:B------:R-:W-:Y:S01]  /*0890*/  PRMT R23, R30, 0x7632, R23 ;  /* 0x000076321e177816 */ /* 0x000fe20000000017 */
[----:B------:R-:W-:Y:S01]  /*08a0*/  IMAD.U32 R13, R13, 0x10000, RZ ;  /* 0x000100000d0d7824 */ /* 0x000fe200078e00ff */
[----:B------:R-:W-:Y:S01]  /*08b0*/  FMUL R27, R50, R27 ;  /* 0x0000001b321b7220 */ /* 0x000fe20000400000 */
[--C-:B------:R-:W-:Y:S01]  /*08c0*/  FADD R39, R39, R22.reuse ;  /* 0x0000001627277221 */ /* 0x100fe20000000000 */
[----:B------:R-:W-:Y:S01]  /*08d0*/  PRMT R22, R34, 0x7632, R22 ;  /* 0x0000763222167816 */ /* 0x000fe20000000016 */
[----:B------:R-:W-:Y:S01]  /*08e0*/  IMAD.U32 R24, R23, 0x10000, RZ ;  /* 0x0001000017187824 */ /* 0x000fe200078e00ff */
[--C-:B------:R-:W-:Y:S01]  /*08f0*/  FFMA R13, R13, R27, R18.reuse ;  /* 0x0000001b0d0d7223 */ /* 0x100fe20000000012 */
[----:B------:R-:W-:Y:S01]  /*0900*/  IMAD.U32 R27, R31, 0x10000, RZ ;  /* 0x000100001f1b7824 */ /* 0x000fe200078e00ff */
[----:B------:R-:W-:Y:S01]  /*0910*/  PRMT R18, R29, 0x7632, R18 ;  /* 0x000076321d127816 */ /* 0x000fe20000000012 */
[----:B------:R-:W-:Y:S01]  /*0920*/  IMAD.U32 R25, R30, 0x10000, RZ ;  /* 0x000100001e197824 */ /* 0x000fe200078e00ff */
[C---:B------:R-:W-:Y:S01]  /*0930*/  PRMT R21, R28.reuse, 0x7632, R21 ;  /* 0x000076321c157816 */ /* 0x040fe20000000015 */
[----:B------:R-:W-:Y:S01]  /*0940*/  IMAD.U32 R19, R28, 0x10000, RZ ;  /* 0x000100001c137824 */ /* 0x000fe200078e00ff */
[----:B------:R-:W-:Y:S01]  /*0950*/  FADD R37, R37, R24 ;  /* 0x0000001825257221 */ /* 0x000fe20000000000 */
[----:B------:R-:W-:Y:S01]  /*0960*/  IMAD.U32 R26, R22, 0x10000, RZ ;  /* 0x00010000161a7824 */ /* 0x000fe200078e00ff */
[----:B------:R-:W-:Y:S01]  /*0970*/  FADD R27, R38, R27 ;  /* 0x0000001b261b7221 */ /* 0x000fe20000000000 */
[C---:B------:R-:W-:Y:S01]  /*0980*/  IMAD.U32 R28, R35.reuse, 0x10000, RZ ;  /* 0x00010000231c7824 */ /* 0x040fe200078e00ff */
[--C-:B------:R-:W-:Y:S01]  /*0990*/  FADD R23, R36, R25.reuse ;  /* 0x0000001924177221 */ /* 0x100fe20000000000 */
[----:B------:R-:W-:Y:S01]  /*09a0*/  PRMT R25, R35, 0x7632, R25 ;  /* 0x0000763223197816 */ /* 0x000fe20000000019 */
[----:B------:R-:W-:Y:S01]  /*09b0*/  FFMA R15, R37, R15, R26 ;  /* 0x0000000f250f7223 */ /* 0x000fe2000000001a */
[----:B------:R-:W-:Y:S01]  /*09c0*/  PRMT R24, R33, 0x7632, R24 ;  /* 0x0000763221187816 */ /* 0x000fe20000000018 */
[----:B------:R-:W-:Y:S01]  /*09d0*/  FFMA R16, R27, R16, R28 ;  /* 0x000000101b107223 */ /* 0x000fe2000000001c */
[----:B------:R-:W-:Y:S01]  /*09e0*/  PRMT R22, R32, 0x7632, R22 ;  /* 0x0000763220167816 */ /* 0x000fe20000000016 */
[----:B------:R-:W-:-:S02]  /*09f0*/  IMAD.U32 R26, R18, 0x10000, RZ ;  /* 0x00010000121a7824 */ /* 0x000fc400078e00ff */
[----:B------:R-:W-:Y:S02]  /*0a00*/  IMAD.U32 R29, R29, 0x10000, RZ ;  /* 0x000100001d1d7824 */ /* 0x000fe400078e00ff */
[----:B------:R-:W-:Y:S01]  /*0a10*/  IMAD.U32 R28, R21, 0x10000, RZ ;  /* 0x00010000151c7824 */ /* 0x000fe200078e00ff */
[----:B------:R-:W-:Y:S01]  /*0a20*/  FADD R43, R43, R26 ;  /* 0x0000001a2b2b7221 */ /* 0x000fe20000000000 */
[----:B------:R-:W-:Y:S01]  /*0a30*/  IMAD.U32 R30, R25, 0x10000, RZ ;  /* 0x00010000191e7824 */ /* 0x000fe200078e00ff */
[----:B------:R-:W-:Y:S01]  /*0a40*/  FADD R42, R42, R29 ;  /* 0x0000001d2a2a7221 */ /* 0x000fe20000000000 */
[----:B------:R-:W-:Y:S01]  /*0a50*/  IMAD.U32 R18, R24, 0x10000, RZ ;  /* 0x0001000018127824 */ /* 0x000fe200078e00ff */
[----:B------:R-:W-:Y:S01]  /*0a60*/  FADD R28, R41, R28 ;  /* 0x0000001c291c7221 */ /* 0x000fe20000000000 */
[----:B------:R-:W-:Y:S01]  /*0a70*/  IMAD.U32 R34, R34, 0x10000, RZ ;  /* 0x0001000022227824 */ /* 0x000fe200078e00ff */
[----:B------:R-:W-:Y:S01]  /*0a80*/  FADD R40, R40, R19 ;  /* 0x0000001328287221 */ /* 0x000fe20000000000 */
[----:B------:R-:W-:-:S02]  /*0a90*/  IMAD.U32 R33, R33, 0x10000, RZ ;  /* 0x0001000021217824 */ /* 0x000fc400078e00ff */
[----:B------:R-:W-:Y:S02]  /*0aa0*/  IMAD.U32 R25, R32, 0x10000, RZ ;  /* 0x0001000020197824 */ /* 0x000fe400078e00ff */
[----:B------:R-:W-:Y:S01]  /*0ab0*/  IMAD.U32 R21, R22, 0x10000, RZ ;  /* 0x0001000016157824 */ /* 0x000fe200078e00ff */
[----:B------:R-:W-:Y:S01]  /*0ac0*/  FFMA R18, R43, R17, R18 ;  /* 0x000000112b127223 */ /* 0x000fe20000000012 */
[----:B------:R-:W-:Y:S01]  /*0ad0*/  FFMA R13, R39, R13, R30 ;  /* 0x0000000d270d7223 */ /* 0x000fe2000000001e */
[----:B------:R-:W-:Y:S01]  /*0ae0*/  FFMA R14, R23, R14, R34 ;  /* 0x0000000e170e7223 */ /* 0x000fe20000000022 */
[----:B------:R-:W-:Y:S01]  /*0af0*/  FFMA R43, R42, R58, R33 ;  /* 0x0000003a2a2b7223 */ /* 0x000fe20000000021 */
[----:B------:R-:W-:Y:S01]  /*0b00*/  FFMA R17, R28, R20, R21 ;  /* 0x000000141c117223 */ /* 0x000fe20000000015 */
[----:B------:R-:W-:Y:S01]  /*0b10*/  FFMA R12, R40, R12, R25 ;  /* 0x0000000c280c7223 */ /* 0x000fe20000000019 */
[----:B------:R-:W-:Y:S01]  /*0b20*/  IMAD.MOV.U32 R20, RZ, RZ, 0x3f800000 ;  /* 0x3f800000ff147424 */ /* 0x000fe200078e00ff */
[----:B------:R-:W-:Y:S01]  /*0b30*/  CS2R R22, SRZ ;  /* 0x0000000000167805 */ /* 0x000fe2000001ff00 */
[----:B------:R-:W-:-:S02]  /*0b40*/  IMAD.MOV.U32 R24, RZ, RZ, RZ ;  /* 0x000000ffff187224 */ /* 0x000fc400078e00ff */
[----:B------:R-:W-:Y:S02]  /*0b50*/  IMAD.MOV.U32 R19, RZ, RZ, RZ ;  /* 0x000000ffff137224 */ /* 0x000fe400078e00ff */
[----:B------:R-:W-:Y:S02]  /*0b60*/  IMAD.MOV.U32 R26, RZ, RZ, RZ ;  /* 0x000000ffff1a7224 */ /* 0x000fe400078e00ff */
[----:B------:R-:W-:Y:S02]  /*0b70*/  IMAD.MOV.U32 R21, RZ, RZ, RZ ;  /* 0x000000ffff157224 */ /* 0x000fe400078e00ff */
[----:B------:R-:W-:Y:S02]  /*0b80*/  IMAD.MOV.U32 R28, RZ, RZ, RZ ;  /* 0x000000ffff1c7224 */ /* 0x000fe400078e00ff */
[----:B------:R-:W-:Y:S02]  /*0b90*/  IMAD.MOV.U32 R30, RZ, RZ, RZ ;  /* 0x000000ffff1e7224 */ /* 0x000fe400078e00ff */
[----:B------:R-:W-:-:S02]  /*0ba0*/  IMAD.MOV.U32 R25, RZ, RZ, 0x3f800000 ;  /* 0x3f800000ff197424 */ /* 0x000fc400078e00ff */
[----:B------:R-:W-:Y:S02]  /*0bb0*/  IMAD.MOV.U32 R32, RZ, RZ, 0x3f800000 ;  /* 0x3f800000ff207424 */ /* 0x000fe400078e00ff */
[----:B------:R-:W-:Y:S02]  /*0bc0*/  IMAD.MOV.U32 R27, RZ, RZ, 0x3f800000 ;  /* 0x3f800000ff1b7424 */ /* 0x000fe400078e00ff */
[----:B------:R-:W-:Y:S02]  /*0bd0*/  IMAD.MOV.U32 R34, RZ, RZ, 0x3f800000 ;  /* 0x3f800000ff227424 */ /* 0x000fe400078e00ff */
[----:B------:R-:W-:Y:S02]  /*0be0*/  IMAD.MOV.U32 R29, RZ, RZ, 0x3f800000 ;  /* 0x3f800000ff1d7424 */ /* 0x000fe400078e00ff */
[----:B------:R-:W-:Y:S02]  /*0bf0*/  IMAD.MOV.U32 R36, RZ, RZ, 0x3f800000 ;  /* 0x3f800000ff247424 */ /* 0x000fe400078e00ff */
[----:B------:R-:W-:-:S02]  /*0c00*/  IMAD.MOV.U32 R31, RZ, RZ, 0x3f800000 ;  /* 0x3f800000ff1f7424 */ /* 0x000fc400078e00ff */
[----:B------:R-:W-:Y:S02]  /*0c10*/  IMAD.MOV.U32 R33, RZ, RZ, R14 ;  /* 0x000000ffff217224 */ /* 0x000fe400078e000e */
[----:B------:R-:W-:Y:S02]  /*0c20*/  IMAD.MOV.U32 R35, RZ, RZ, R15 ;  /* 0x000000ffff237224 */ /* 0x000fe400078e000f */
[----:B------:R-:W-:Y:S02]  /*0c30*/  IMAD.MOV.U32 R37, RZ, RZ, R16 ;  /* 0x000000ffff257224 */ /* 0x000fe400078e0010 */
[----:B------:R-:W-:Y:S02]  /*0c40*/  IMAD.MOV.U32 R38, RZ, RZ, R13 ;  /* 0x000000ffff267224 */ /* 0x000fe400078e000d */
[----:B------:R-:W-:Y:S02]  /*0c50*/  IMAD.MOV.U32 R39, RZ, RZ, R12 ;  /* 0x000000ffff277224 */ /* 0x000fe400078e000c */
[----:B------:R-:W-:-:S02]  /*0c60*/  IMAD.MOV.U32 R40, RZ, RZ, R17 ;  /* 0x000000ffff287224 */ /* 0x000fc400078e0011 */
[----:B------:R-:W-:Y:S02]  /*0c70*/  IMAD.MOV.U32 R41, RZ, RZ, R43 ;  /* 0x000000ffff297224 */ /* 0x000fe400078e002b */
[----:B------:R-:W-:Y:S01]  /*0c80*/  IMAD.MOV.U32 R42, RZ, RZ, R18 ;  /* 0x000000ffff2a7224 */ /* 0x000fe200078e0012 */
[----:B------:R-:W-:Y:S05]  /*0c90*/  @!P0 BRA `(.L_x_0) ;  /* 0x0000070000008947 */ /* 0x000fea0003800000 */
[----:B------:R-:W-:Y:S01]  /*0ca0*/  FADD R20, R63, 1 ;  /* 0x3f8000003f147421 */ /* 0x000fe20000000000 */
[----:B------:R-:W-:Y:S01]  /*0cb0*/  FADD R25, R62, 1 ;  /* 0x3f8000003e197421 */ /* 0x000fe20000000000 */
[----:B------:R-:W-:Y:S01]  /*0cc0*/  FADD R32, R61, 1 ;  /* 0x3f8000003d207421 */ /* 0x000fe20000000000 */
[----:B------:R-:W-:Y:S01]  /*0cd0*/  FADD R27, R60, 1 ;  /* 0x3f8000003c1b7421 */ /* 0x000fe20000000000 */
[C---:B------:R-:W-:Y:S01]  /*0ce0*/  FMUL R19, R20.reuse, 0.25 ;  /* 0x3e80000014137820 */ /* 0x040fe20000400000 */
[C---:B------:R-:W-:Y:S01]  /*0cf0*/  FSETP.GEU.AND P6, PT, |R20|.reuse, 1.175494350822287508e-38, PT ;  /* 0x008000001400780b */ /* 0x040fe20003fce200 */
[C---:B------:R-:W-:Y:S01]  /*0d00*/  FMUL R22, R25.reuse, 0.25 ;  /* 0x3e80000019167820 */ /* 0x040fe20000400000 */
[----:B------:R-:W-:Y:S01]  /*0d10*/  FSETP.GT.AND P4, PT, |R25|, 8.50705917302346158658e+37, PT ;  /* 0x7e8000001900780b */ /* 0x000fe20003f84200 */
[----:B------:R-:W-:Y:S01]  /*0d20*/  FADD R24, R17, -R9 ;  /* 0x8000000911187221 */ /* 0x000fe20000000000 */
[----:B------:R-:W-:Y:S01]  /*0d30*/  FSETP.GEU.AND P0, PT, |R25|, 1.175494350822287508e-38, PT ;  /* 0x008000001900780b */ /* 0x000fe20003f0e200 */
[----:B------:R-:W-:Y:S01]  /*0d40*/  FADD R34, R57, 1 ;  /* 0x3f80000039227421 */ /* 0x000fe20000000000 */
[----:B------:R-:W-:Y:S01]  /*0d50*/  FSETP.GT.AND P3, PT, |R20|, 8.50705917302346158658e+37, PT ;  /* 0x7e8000001400780b */ /* 0x000fe20003f64200 */
[----:B------:R-:W-:Y:S01]  /*0d60*/  FMUL R29, R24, 0.25 ;  /* 0x3e800000181d7820 */ /* 0x000fe20000400000 */
[----:B------:R-:W-:Y:S01]  /*0d70*/  FSEL R26, R22, R25, P4 ;  /* 0x00000019161a7208 */ /* 0x000fe20002000000 */
[----:B------:R-:W-:Y:S01]  /*0d80*/  FADD R22, R12, -R10 ;  /* 0x8000000a0c167221 */ /* 0x000fe20000000000 */
[----:B------:R-:W-:Y:S01]  /*0d90*/  FSETP.GEU.AND P2, PT, |R32|, 1.175494350822287508e-38, PT ;  /* 0x008000002000780b */ /* 0x000fe20003f4e200 */
[----:B------:R-:W-:Y:S01]  /*0da0*/  FADD R31, R54, 1 ;  /* 0x3f800000361f7421 */ /* 0x000fe20000000000 */
[----:B------:R-:W-:Y:S01]  /*0db0*/  FSEL R21, R19, R20, P3 ;  /* 0x0000001413157208 */ /* 0x000fe20001800000 */
[C---:B------:R-:W-:Y:S01]  /*0dc0*/  FMUL R19, R32.reuse, 0.25 ;  /* 0x3e80000020137820 */ /* 0x040fe20000400000 */
[----:B------:R-:W-:Y:S01]  /*0dd0*/  FSETP.GT.AND P5, PT, |R32|, 8.50705917302346158658e+37, PT ;  /* 0x7e8000002000780b */ /* 0x000fe20003fa4200 */
[----:B------:R-:W-:Y:S01]  /*0de0*/  FMUL R23, R22, 0.25 ;  /* 0x3e80000016177820 */ /* 0x000fe20000400000 */
[----:B------:R-:W-:Y:S01]  /*0df0*/  FSEL R29, R29, R24, P4 ;  /* 0x000000181d1d7208 */ /* 0x000fe20002000000 */
[----:B------:R-:W-:Y:S01]  /*0e00*/  @!P6 FMUL R21, R21, 16777216 ;  /* 0x4b8000001515e820 */ /* 0x000fe20000400000 */
[----:B------:R-:W-:Y:S01]  /*0e10*/  FSEL R28, R19, R32, P5 ;  /* 0x00000020131c7208 */ /* 0x000fe20002800000 */
[----:B------:R-:W-:Y:S01]  /*0e20*/  @!P0 FMUL R26, R26, 16777216 ;  /* 0x4b8000001a1a8820 */ /* 0x000fe20000400000 */
[----:B------:R-:W-:Y:S01]  /*0e30*/  FADD R19, R43, -R8 ;  /* 0x800000082b137221 */ /* 0x000fe20000000000 */
[----:B------:R-:W-:Y:S01]  /*0e40*/  FSEL R23, R23, R22, P3 ;  /* 0x0000001617177208 */ /* 0x000fe20001800000 */
[----:B------:R-:W-:Y:S01]  /*0e50*/  @!P0 FMUL R29, R29, 16777216 ;  /* 0x4b8000001d1d8820 */ /* 0x000fe20000400000 */
[----:B------:R-:W0:Y:S01]  /*0e60*/  MUFU.RCP R21, R21 ;  /* 0x0000001500157308 */ /* 0x000e220000001000 */
[----:B------:R-:W-:Y:S01]  /*0e70*/  @!P2 FMUL R28, R28, 16777216 ;  /* 0x4b8000001c1ca820 */ /* 0x000fe20000400000 */
[----:B------:R-:W-:Y:S01]  /*0e80*/  FMUL R30, R19, 0.25 ;  /* 0x3e800000131e7820 */ /* 0x000fe20000400000 */
[----:B------:R-:W-:Y:S01]  /*0e90*/  @!P6 FMUL R23, R23, 16777216 ;  /* 0x4b8000001717e820 */ /* 0x000fe20000400000 */
[----:B------:R-:W-:Y:S01]  /*0ea0*/  FSETP.GEU.AND P6, PT, |R27|, 1.175494350822287508e-38, PT ;  /* 0x008000001b00780b */ /* 0x000fe20003fce200 */
[----:B------:R-:W-:Y:S01]  /*0eb0*/  FADD R36, R55, 1 ;  /* 0x3f80000037247421 */ /* 0x000fe20000000000 */
[----:B------:R-:W-:Y:S01]  /*0ec0*/  FSETP.GEU.AND P0, PT, |R34|, 1.175494350822287508e-38, PT ;  /* 0x008000002200780b */ /* 0x000fe20003f0e200 */
[----:B------:R-:W-:Y:S01]  /*0ed0*/  FMUL R58, R31, 0.25 ;  /* 0x3e8000001f3a7820 */ /* 0x000fe20000400000 */
[----:B------:R-:W1:Y:S01]  /*0ee0*/  MUFU.RCP R26, R26 ;  /* 0x0000001a001a7308 */ /* 0x000e620000001000 */
[----:B------:R-:W-:-:S02]  /*0ef0*/  FSEL R30, R30, R19, P5 ;  /* 0x000000131e1e7208 */ /* 0x000fc40002800000 */
[----:B------:R-:W-:-:S03]  /*0f00*/  FSETP.GT.AND P5, PT, |R27|, 8.50705917302346158658e+37, PT ;  /* 0x7e8000001b00780b */ /* 0x000fc60003fa4200 */
[----:B------:R-:W-:Y:S01]  /*0f10*/  @!P2 FMUL R30, R30, 16777216 ;  /* 0x4b8000001e1ea820 */ /* 0x000fe20000400000 */
[C---:B------:R-:W-:Y:S01]  /*0f20*/  FSETP.GT.AND P2, PT, |R34|.reuse, 8.50705917302346158658e+37, PT ;  /* 0x7e8000002200780b */ /* 0x040fe20003f44200 */
[----:B------:R2:W3:Y:S01]  /*0f30*/  MUFU.RCP R41, R28 ;  /* 0x0000001c00297308 */ /* 0x0004e20000001000 */
[----:B0-----:R-:W-:Y:S01]  /*0f40*/  FFMA R39, R21, R23, R10 ;  /* 0x0000001715277223 */ /* 0x001fe2000000000a */
[----:B------:R-:W-:Y:S01]  /*0f50*/  FMUL R23, R34, 0.25 ;  /* 0x3e80000022177820 */ /* 0x000fe20000400000 */
[----:B------:R-:W-:-:S04]  /*0f60*/  FADD R21, R14, -R6 ;  /* 0x800000060e157221 */ /* 0x000fc80000000000 */
[----:B------:R-:W-:Y:S01]  /*0f70*/  FMUL R38, R21, 0.25 ;  /* 0x3e80000015267820 */ /* 0x000fe20000400000 */
[----:B-1----:R-:W-:Y:S01]  /*0f80*/  FFMA R40, R26, R29, R9 ;  /* 0x0000001d1a287223 */ /* 0x002fe20000000009 */
[----:B--2---:R-:W-:Y:S01]  /*0f90*/  FMUL R28, R27, 0.25 ;  /* 0x3e8000001b1c7820 */ /* 0x004fe20000400000 */
[----:B------:R-:W-:Y:S01]  /*0fa0*/  FADD R26, R18, -R7 ;  /* 0x80000007121a7221 */ /* 0x000fe20000000000 */
[----:B------:R-:W-:Y:S01]  /*0fb0*/  FADD R29, R56, 1 ;  /* 0x3f800000381d7421 */ /* 0x000fe20000000000 */
[----:B------:R-:W-:Y:S02]  /*0fc0*/  FSEL R38, R38, R21, P2 ;  /* 0x0000001526267208 */ /* 0x000fe40001000000 */
[----:B------:R-:W-:Y:S01]  /*0fd0*/  FSEL R28, R28, R27, P5 ;  /* 0x0000001b1c1c7208 */ /* 0x000fe20002800000 */
[----:B------:R-:W-:Y:S01]  /*0fe0*/  FMUL R42, R29, 0.25 ;  /* 0x3e8000001d2a7820 */ /* 0x000fe20000400000 */
[----:B---3--:R-:W-:Y:S01]  /*0ff0*/  FFMA R41, R41, R30, R8 ;  /* 0x0000001e29297223 */ /* 0x008fe20000000008 */
[----:B------:R-:W-:Y:S01]  /*1000*/  FSEL R30, R23, R34, P2 ;  /* 0x00000022171e7208 */ /* 0x000fe20001000000 */
[----:B------:R-:W-:Y:S01]  /*1010*/  FMUL R23, R26, 0.25 ;  /* 0x3e8000001a177820 */ /* 0x000fe20000400000 */
[----:B------:R-:W-:Y:S01]  /*1020*/  @!P6 FMUL R28, R28, 16777216 ;  /* 0x4b8000001c1ce820 */ /* 0x000fe20000400000 */
[C---:B------:R-:W-:Y:S01]  /*1030*/  FSETP.GT.AND P4, PT, |R29|.reuse, 8.50705917302346158658e+37, PT ;  /* 0x7e8000001d00780b */ /* 0x040fe20003f84200 */
[----:B------:R-:W-:Y:S01]  /*1040*/  @!P0 FMUL R38, R38, 16777216 ;  /* 0x4b80000026268820 */ /* 0x000fe20000400000 */
[----:B------:R-:W-:Y:S01]  /*1050*/  FSETP.GEU.AND P3, PT, |R29|, 1.175494350822287508e-38, PT ;  /* 0x008000001d00780b */ /* 0x000fe20003f6e200 */
[----:B------:R-:W-:Y:S01]  /*1060*/  @!P0 FMUL R30, R30, 16777216 ;  /* 0x4b8000001e1e8820 */ /* 0x000fe20000400000 */
[----:B------:R-:W-:Y:S01]  /*1070*/  FSEL R23, R23, R26, P5 ;  /* 0x0000001a17177208 */ /* 0x000fe20002800000 */
[----:B------:R-:W0:Y:S01]  /*1080*/  MUFU.RCP R28, R28 ;  /* 0x0000001c001c7308 */ /* 0x000e220000001000 */
[----:B------:R-:W-:-:S02]  /*1090*/  FSETP.GEU.AND P5, PT, |R31|, 1.175494350822287508e-38, PT ;  /* 0x008000001f00780b */ /* 0x000fc40003fae200 */
[----:B------:R-:W-:Y:S01]  /*10a0*/  FSETP.GEU.AND P2, PT, |R36|, 1.175494350822287508e-38, PT ;  /* 0x008000002400780b */ /* 0x000fe20003f4e200 */
[----:B------:R-:W-:Y:S01]  /*10b0*/  @!P6 FMUL R23, R23, 16777216 ;  /* 0x4b8000001717e820 */ /* 0x000fe20000400000 */
[----:B------:R-:W-:Y:S02]  /*10c0*/  FSEL R35, R42, R29, P4 ;  /* 0x0000001d2a237208 */ /* 0x000fe40002000000 */
[----:B------:R-:W-:Y:S01]  /*10d0*/  FSETP.GT.AND P6, PT, |R31|, 8.50705917302346158658e+37, PT ;  /* 0x7e8000001f00780b */ /* 0x000fe20003fc4200 */
[----:B------:R1:W2:Y:S01]  /*10e0*/  MUFU.RCP R33, R30 ;  /* 0x0000001e00217308 */ /* 0x0002a20000001000 */
[----:B------:R-:W-:Y:S01]  /*10f0*/  FSETP.GT.AND P0, PT, |R36|, 8.50705917302346158658e+37, PT ;  /* 0x7e8000002400780b */ /* 0x000fe20003f04200 */
[----:B------:R-:W-:Y:S01]  /*1100*/  @!P3 FMUL R35, R35, 16777216 ;  /* 0x4b8000002323b820 */ /* 0x000fe20000400000 */
[----:B------:R-:W-:Y:S01]  /*1110*/  FSEL R59, R58, R31, P6 ;  /* 0x0000001f3a3b7208 */ /* 0x000fe20003000000 */
[----:B0-----:R-:W-:Y:S01]  /*1120*/  FFMA R42, R28, R23, R7 ;  /* 0x000000171c2a7223 */ /* 0x001fe20000000007 */
[----:B------:R-:W-:Y:S01]  /*1130*/  FMUL R23, R36, 0.25 ;  /* 0x3e80000024177820 */ /* 0x000fe20000400000 */
[----:B-1----:R-:W-:-:S02]  /*1140*/  FADD R30, R13, -R0 ;  /* 0x800000000d1e7221 */ /* 0x002fc40000000000 */
[----:B------:R-:W-:Y:S01]  /*1150*/  @!P5 FMUL R59, R59, 16777216 ;  /* 0x4b8000003b3bd820 */ /* 0x000fe20000400000 */
[----:B------:R-:W-:Y:S01]  /*1160*/  FADD R28, R15, -R4 ;  /* 0x800000040f1c7221 */ /* 0x000fe20000000000 */
[----:B------:R-:W0:Y:S01]  /*1170*/  MUFU.RCP R35, R35 ;  /* 0x0000002300237308 */ /* 0x000e220000001000 */
[----:B------:R-:W-:Y:S01]  /*1180*/  FSEL R58, R23, R36, P0 ;  /* 0x00000024173a7208 */ /* 0x000fe20000000000 */
[----:B------:R-:W-:Y:S01]  /*1190*/  FMUL R23, R30, 0.25 ;  /* 0x3e8000001e177820 */ /* 0x000fe20000400000 */
[----:B--2---:R-:W-:Y:S01]  /*11a0*/  FFMA R33, R33, R38, R6 ;  /* 0x0000002621217223 */ /* 0x004fe20000000006 */
[----:B------:R-:W-:Y:S02]  /*11b0*/  FMUL R37, R28, 0.25 ;  /* 0x3e8000001c257820 */ /* 0x000fe40000400000 */
[----:B------:R-:W-:Y:S01]  /*11c0*/  @!P2 FMUL R58, R58, 16777216 ;  /* 0x4b8000003a3aa820 */ /* 0x000fe20000400000 */
[----:B------:R-:W-:Y:S01]  /*11d0*/  FSEL R74, R23, R30, P6 ;  /* 0x0000001e174a7208 */ /* 0x000fe20003000000 */
[----:B------:R1:W2:Y:S01]  /*11e0*/  MUFU.RCP R73, R59 ;  /* 0x0000003b00497308 */ /* 0x0002a20000001000 */
[----:B------:R-:W-:Y:S01]  /*11f0*/  FADD R23, R16, -R3 ;  /* 0x8000000310177221 */ /* 0x000fe20000000000 */
[----:B------:R-:W-:-:S02]  /*1200*/  FSEL R37, R37, R28, P4 ;  /* 0x0000001c25257208 */ /* 0x000fc40002000000 */
[----:B------:R-:W-:Y:S01]  /*1210*/  @!P5 FMUL R74, R74, 16777216 ;  /* 0x4b8000004a4ad820 */ /* 0x000fe20000400000 */
[----:B------:R-:W-:Y:S02]  /*1220*/  FMUL R38, R23, 0.25 ;  /* 0x3e80000017267820 */ /* 0x000fe40000400000 */
[----:B------:R-:W-:Y:S01]  /*1230*/  @!P3 FMUL R37, R37, 16777216 ;  /* 0x4b8000002525b820 */ /* 0x000fe20000400000 */
[----:B------:R-:W3:Y:S02]  /*1240*/  MUFU.RCP R58, R58 ;  /* 0x0000003a003a7308 */ /* 0x000ee40000001000 */
[----:B-1----:R-:W-:Y:S01]  /*1250*/  FSEL R59, R38, R23, P0 ;  /* 0x00000017263b7208 */ /* 0x002fe20000000000 */
[----:B0-----:R-:W-:-:S04]  /*1260*/  FFMA R35, R35, R37, R4 ;  /* 0x0000002523237223 */ /* 0x001fc80000000004 */
[----:B------:R-:W-:Y:S01]  /*1270*/  @!P2 FMUL R59, R59, 16777216 ;  /* 0x4b8000003b3ba820 */ /* 0x000fe20000400000 */
[----:B--2---:R-:W-:-:S03]  /*1280*/  FFMA R38, R73, R74, R0 ;  /* 0x0000004a49267223 */ /* 0x004fc60000000000 */
[----:B---3--:R-:W-:Y:S01]  /*1290*/  FFMA R37, R58, R59, R3 ;  /* 0x0000003b3a257223 */ /* 0x008fe20000000003 */
[----:B------:R-:W-:-:S04]  /*12a0*/  FADD R58, R13, -R38 ;  /* 0x800000260d3a7221 */ /* 0x000fc80000000000 */
[----:B------:R-:W-:Y:S01]  /*12b0*/  FFMA R30, R30, R58, R11 ;  /* 0x0000003a1e1e7223 */ /* 0x000fe2000000000b */
        /* <DEDUP_REMOVED lines=14> */
.L_x_0:
[----:B------:R-:W-:Y:S02]  /*13a0*/  F2FP.BF16.PACK_AB R14, R15, R14 ;  /* 0x0000000e0f0e723e */ /* 0x000fe400000010ff */
[----:B------:R-:W-:Y:S02]  /*13b0*/  F2FP.BF16.PACK_AB R15, R13, R16 ;  /* 0x000000100d0f723e */ /* 0x000fe400000010ff */
[----:B------:R-:W-:Y:S02]  /*13c0*/  SHF.R.S32.HI R58, RZ, 0x1f, R71 ;  /* 0x0000001fff3a7819 */ /* 0x000fe40000011447 */
[----:B------:R-:W-:Y:S02]  /*13d0*/  LEA R16, P0, R71, c[0x0][0x1a0], 0x1 ;  /* 0x0000680047107a11 */ /* 0x000fe400078008ff */
[----:B------:R-:W-:Y:S02]  /*13e0*/  F2FP.BF16.PACK_AB R12, R17, R12 ;  /* 0x0000000c110c723e */ /* 0x000fe400000010ff */
[----:B------:R-:W-:-:S02]  /*13f0*/  LEA.HI.X R17, R71, c[0x0][0x1a4], R58, 0x1, P0 ;  /* 0x0000690047117a11 */ /* 0x000fc400000f0c3a */
[----:B------:R-:W-:Y:S02]  /*1400*/  IADD3 R52, P0, R52, 0x1000, RZ ;  /* 0x0000100034347810 */ /* 0x000fe40007f1e0ff */
[----:B------:R-:W-:Y:S02]  /*1410*/  F2FP.BF16.PACK_AB R13, R18, R43 ;  /* 0x0000002b120d723e */ /* 0x000fe400000010ff */
[----:B------:R-:W-:Y:S01]  /*1420*/  IADD3 R70, P2, R70, 0x800, RZ ;  /* 0x0000080046467810 */ /* 0x000fe20007f5e0ff */
[----:B------:R-:W-:Y:S01]  /*1430*/  IMAD.X R53, RZ, RZ, R53, P0 ;  /* 0x000000ffff357224 */ /* 0x000fe200000e0635 */
[----:B------:R-:W-:Y:S01]  /*1440*/  IADD3 R66, P0, R66, 0x400, RZ ;  /* 0x0000040042427810 */ /* 0x000fe20007f1e0ff */
[----:B------:R0:W-:Y:S01]  /*1450*/  @!P1 STG.E.128 [R16.64], R12 ;  /* 0x0000000c10009986 */ /* 0x0001e2000c101d04 */
[----:B------:R-:W-:Y:S01]  /*1460*/  IADD3 R72, P3, R72, 0x800, RZ ;  /* 0x0000080048487810 */ /* 0x000fe20007f7e0ff */
[----:B------:R-:W-:Y:S01]  /*1470*/  IMAD.X R65, RZ, RZ, R65, P2 ;  /* 0x000000ffff417224 */ /* 0x000fe200010e0641 */
[----:B------:R-:W-:Y:S01]  /*1480*/  IADD3 R68, P4, R68, 0x800, RZ ;  /* 0x0000080044447810 */ /* 0x000fe20007f9e0ff */
[----:B------:R-:W-:Y:S01]  /*1490*/  IMAD.X R64, RZ, RZ, R64, P0 ;  /* 0x000000ffff407224 */ /* 0x000fe200000e0640 */
[----:B------:R-:W-:Y:S01]  /*14a0*/  ISETP.GE.U32.AND P0, PT, R66, 0x800, PT ;  /* 0x000008004200780c */ /* 0x000fe20003f06070 */
[----:B------:R-:W-:Y:S01]  /*14b0*/  IMAD.X R69, RZ, RZ, R69, P3 ;  /* 0x000000ffff457224 */ /* 0x000fe200018e0645 */
[----:B------:R-:W-:Y:S01]  /*14c0*/  FSEL R10, R39, R10, !P1 ;  /* 0x0000000a270a7208 */ /* 0x000fe20004800000 */
[----:B------:R-:W-:Y:S01]  /*14d0*/  IMAD.X R67, RZ, RZ, R67, P4 ;  /* 0x000000ffff437224 */ /* 0x000fe200020e0643 */
[----:B------:R-:W-:-:S02]  /*14e0*/  ISETP.GE.U32.AND.EX P0, PT, R64, RZ, PT, P0 ;  /* 0x000000ff4000720c */ /* 0x000fc40003f06100 */
[----:B------:R-:W-:Y:S02]  /*14f0*/  FSEL R9, R40, R9, !P1 ;  /* 0x0000000928097208 */ /* 0x000fe40004800000 */
[----:B------:R-:W-:Y:S02]  /*1500*/  FSEL R8, R41, R8, !P1 ;  /* 0x0000000829087208 */ /* 0x000fe40004800000 */
[----:B------:R-:W-:Y:S02]  /*1510*/  FSEL R7, R42, R7, !P1 ;  /* 0x000000072a077208 */ /* 0x000fe40004800000 */
[----:B------:R-:W-:Y:S02]  /*1520*/  FSEL R6, R33, R6, !P1 ;  /* 0x0000000621067208 */ /* 0x000fe40004800000 */
[----:B------:R-:W-:Y:S02]  /*1530*/  FSEL R4, R35, R4, !P1 ;  /* 0x0000000423047208 */ /* 0x000fe40004800000 */
[----:B------:R-:W-:-:S02]  /*1540*/  FSEL R3, R37, R3, !P1 ;  /* 0x0000000325037208 */ /* 0x000fc40004800000 */
        /* <DEDUP_REMOVED lines=16> */
[----:B------:R-:W-:Y:S01]  /*1650*/  FSEL R54, R31, R54, !P1 ;  /* 0x000000361f367208 */ /* 0x000fe20004800000 */
[----:B0-----:R-:W-:Y:S01]  /*1660*/  @P0 CALL.REL.NOINC `(.L_x_1) ;  /* 0x0000001000000944 */ /* 0x001fe20003c00000 */
[----:B------:R-:W-:Y:S05]  /*1670*/  BRA `(.L_x_2) ;  /* 0xffffed5000007947 */ /* 0x000fea000383ffff */
.L_x_1:
[----:B------:R-:W-:Y:S01]  /*1680*/  FADD R16, R63, R62 ;  /* 0x0000003e3f107221 */ /* 0x000fe20000000000 */
[----:B------:R-:W-:Y:S01]  /*1690*/  FMUL R12, R62, 0.25 ;  /* 0x3e8000003e0c7820 */ /* 0x000fe20000400000 */
[----:B------:R-:W-:Y:S01]  /*16a0*/  FADD R15, -R10, R9 ;  /* 0x000000090a0f7221 */ /* 0x000fe20000000100 */
[----:B------:R-:W-:Y:S01]  /*16b0*/  FMUL R21, R60, 0.25 ;  /* 0x3e8000003c157820 */ /* 0x000fe20000400000 */
[C---:B------:R-:W-:Y:S01]  /*16c0*/  FMUL R13, R16.reuse, 0.25 ;  /* 0x3e800000100d7820 */ /* 0x040fe20000400000 */
[C---:B------:R-:W-:Y:S01]  /*16d0*/  FSETP.GEU.AND P5, PT, |R16|.reuse, 1.175494350822287508e-38, PT ;  /* 0x008000001000780b */ /* 0x040fe20003fae200 */
[C---:B------:R-:W-:Y:S01]  /*16e0*/  FADD R9, R61.reuse, R16 ;  /* 0x000000103d097221 */ /* 0x040fe20000000000 */
[----:B------:R-:W-:Y:S01]  /*16f0*/  FSETP.GT.AND P0, PT, |R16|, 8.50705917302346158658e+37, PT ;  /* 0x7e8000001000780b */ /* 0x000fe20003f04200 */
[----:B------:R-:W-:Y:S01]  /*1700*/  FMUL R24, R61, 0.25 ;  /* 0x3e8000003d187820 */ /* 0x000fe20000400000 */
[----:B------:R-:W-:Y:S01]  /*1710*/  FMUL R20, R15, R15 ;  /* 0x0000000f0f147220 */ /* 0x000fe20000400000 */
[----:B------:R-:W-:Y:S01]  /*1720*/  FMUL R22, R9, 0.25 ;  /* 0x3e80000009167820 */ /* 0x000fe20000400000 */
[----:B------:R-:W-:Y:S01]  /*1730*/  FSEL R13, R13, R16, P0 ;  /* 0x000000100d0d7208 */ /* 0x000fe20000000000 */
[----:B------:R-:W-:Y:S01]  /*1740*/  FMUL R26, R57, 0.25 ;  /* 0x3e800000391a7820 */ /* 0x000fe20000400000 */
[----:B------:R-:W-:Y:S01]  /*1750*/  FSEL R17, R12, R62, P0 ;  /* 0x0000003e0c117208 */ /* 0x000fe20000000000 */
[----:B------:R-:W-:Y:S01]  /*1760*/  FADD R12, R60, R9 ;  /* 0x000000093c0c7221 */ /* 0x000fe20000000000 */
[----:B------:R-:W-:Y:S01]  /*1770*/  FSETP.GEU.AND P3, PT, |R9|, 1.175494350822287508e-38, PT ;  /* 0x008000000900780b */ /* 0x000fe20003f6e200 */
[----:B------:R-:W-:Y:S01]  /*1780*/  FADD R18, R51, R49 ;  /* 0x0000003133127221 */ /* 0x000fe20000000000 */
[----:B------:R-:W-:Y:S01]  /*1790*/  FSETP.GT.AND P2, PT, |R9|, 8.50705917302346158658e+37, PT ;  /* 0x7e8000000900780b */ /* 0x000fe20003f44200 */
[----:B------:R-:W-:Y:S01]  /*17a0*/  @!P5 FMUL R13, R13, 16777216 ;  /* 0x4b8000000d0dd820 */ /* 0x000fe20000400000 */
[C---:B------:R-:W-:Y:S01]  /*17b0*/  FSETP.GEU.AND P0, PT, |R12|.reuse, 1.175494350822287508e-38, PT ;  /* 0x008000000c00780b */ /* 0x040fe20003f0e200 */
[C---:B------:R-:W-:Y:S01]  /*17c0*/  FMUL R19, R12.reuse, 0.25 ;  /* 0x3e8000000c137820 */ /* 0x040fe20000400000 */
[----:B------:R-:W-:Y:S01]  /*17d0*/  FSETP.GT.AND P4, PT, |R12|, 8.50705917302346158658e+37, PT ;  /* 0x7e8000000c00780b */ /* 0x000fe20003f84200 */
[----:B------:R0:W1:Y:S01]  /*17e0*/  MUFU.RCP R14, R13 ;  /* 0x0000000d000e7308 */ /* 0x0000620000001000 */
[----:B------:R-:W-:Y:S01]  /*17f0*/  FSEL R22, R22, R9, P2 ;  /* 0x0000000916167208 */ /* 0x000fe20001000000 */
[----:B------:R-:W-:Y:S01]  /*1800*/  @!P5 FMUL R17, R17, 16777216 ;  /* 0x4b8000001111d820 */ /* 0x000fe20000400000 */
[----:B------:R-:W-:Y:S01]  /*1810*/  FSEL R60, R21, R60, P4 ;  /* 0x0000003c153c7208 */ /* 0x000fe20002000000 */
[----:B------:R-:W-:Y:S01]  /*1820*/  FMUL R20, R63, R20 ;  /* 0x000000143f147220 */ /* 0x000fe20000400000 */
[----:B------:R-:W-:Y:S01]  /*1830*/  FSEL R21, R19, R12, P4 ;  /* 0x0000000c13157208 */ /* 0x000fe20002000000 */
[----:B------:R-:W-:Y:S01]  /*1840*/  @!P3 FMUL R22, R22, 16777216 ;  /* 0x4b8000001616b820 */ /* 0x000fe20000400000 */
[----:B------:R-:W-:Y:S01]  /*1850*/  FSEL R61, R24, R61, P2 ;  /* 0x0000003d183d7208 */ /* 0x000fe20001000000 */
[----:B------:R-:W-:Y:S01]  /*1860*/  FMUL R19, R56, 0.25 ;  /* 0x3e80000038137820 */ /* 0x000fe20000400000 */
[----:B0-----:R-:W-:Y:S01]  /*1870*/  FADD R13, R57, R12 ;  /* 0x0000000c390d7221 */ /* 0x001fe20000000000 */
[----:B------:R-:W-:Y:S01]  /*1880*/  @!P0 FMUL R21, R21, 16777216 ;  /* 0x4b80000015158820 */ /* 0x000fe20000400000 */
[----:B------:R-:W-:Y:S01]  /*1890*/  FSETP.NEU.AND P5, PT, R16, RZ, PT ;  /* 0x000000ff1000720b */ /* 0x000fe20003fad000 */
[----:B------:R-:W0:Y:S01]  /*18a0*/  MUFU.RCP R22, R22 ;  /* 0x0000001600167308 */ /* 0x000e220000001000 */
[----:B------:R-:W-:Y:S01]  /*18b0*/  @!P3 FMUL R61, R61, 16777216 ;  /* 0x4b8000003d3db820 */ /* 0x000fe20000400000 */
[C---:B------:R-:W-:Y:S01]  /*18c0*/  FSETP.GEU.AND P2, PT, |R13|.reuse, 1.175494350822287508e-38, PT ;  /* 0x008000000d00780b */ /* 0x040fe20003f4e200 */
[C---:B------:R-:W-:Y:S01]  /*18d0*/  FMUL R24, R13.reuse, 0.25 ;  /* 0x3e8000000d187820 */ /* 0x040fe20000400000 */
[----:B-1----:R-:W-:Y:S01]  /*18e0*/  FMUL R17, R14, R17 ;  /* 0x000000110e117220 */ /* 0x002fe20000400000 */
[----:B------:R-:W-:Y:S01]  /*18f0*/  FADD R14, R56, R13 ;  /* 0x0000000d380e7221 */ /* 0x000fe20000000000 */
[----:B------:R-:W-:Y:S01]  /*1900*/  FSETP.GT.AND P4, PT, |R13|, 8.50705917302346158658e+37, PT ;  /* 0x7e8000000d00780b */ /* 0x000fe20003f84200 */
[----:B------:R-:W-:Y:S01]  /*1910*/  @!P0 FMUL R60, R60, 16777216 ;  /* 0x4b8000003c3c8820 */ /* 0x000fe20000400000 */
[----:B------:R-:W1:Y:S01]  /*1920*/  MUFU.RCP R21, R21 ;  /* 0x0000001500157308 */ /* 0x000e620000001000 */
[----:B------:R-:W-:Y:S01]  /*1930*/  FSEL R17, R17, RZ, P5 ;  /* 0x000000ff11117208 */ /* 0x000fe20002800000 */
[----:B------:R-:W-:Y:S01]  /*1940*/  FMUL R23, R54, 0.25 ;  /* 0x3e80000036177820 */ /* 0x000fe20000400000 */
[----:B------:R-:W-:Y:S01]  /*1950*/  FSETP.GT.AND P3, PT, |R14|, 8.50705917302346158658e+37, PT ;  /* 0x7e8000000e00780b */ /* 0x000fe20003f64200 */
[----:B------:R-:W-:Y:S01]  /*1960*/  IMAD.MOV.U32 R52, RZ, RZ, 0x10 ;  /* 0x00000010ff347424 */ /* 0x000fe200078e00ff */
[----:B------:R-:W-:-:S02]  /*1970*/  FSEL R24, R24, R13, P4 ;  /* 0x0000000d18187208 */ /* 0x000fc40002000000 */
[----:B------:R-:W-:Y:S01]  /*1980*/  FSEL R56, R19, R56, P3 ;  /* 0x0000003813387208 */ /* 0x000fe20001800000 */
[----:B------:R-:W-:Y:S01]  /*1990*/  FFMA R19, R15, R17, R10 ;  /* 0x000000110f137223 */ /* 0x000fe2000000000a */
[----:B------:R-:W-:Y:S01]  /*19a0*/  FSEL R57, R26, R57, P4 ;  /* 0x000000391a397208 */ /* 0x000fe20002000000 */
[----:B0-----:R-:W-:Y:S01]  /*19b0*/  FMUL R22, R22, R61 ;  /* 0x0000003d16167220 */ /* 0x001fe20000400000 */
[----:B------:R-:W-:Y:S01]  /*19c0*/  FADD R15, R55, R14 ;  /* 0x0000000e370f7221 */ /* 0x000fe20000000000 */
[----:B------:R-:W-:Y:S01]  /*19d0*/  FADD R8, R8, -R19 ;  /* 0x8000001308087221 */ /* 0x000fe20000000000 */
[----:B------:R-:W-:Y:S01]  /*19e0*/  FSETP.NEU.AND P4, PT, R9, RZ, PT ;  /* 0x000000ff0900720b */ /* 0x000fe20003f8d000 */
[----:B------:R-:W-:Y:S01]  /*19f0*/  FFMA R17, R17, R20, R18 ;  /* 0x0000001411117223 */ /* 0x000fe20000000012 */
[----:B------:R-:W-:Y:S01]  /*1a00*/  FMUL R10, R55, 0.25 ;  /* 0x3e800000370a7820 */ /* 0x000fe20000400000 */
[----:B-1----:R-:W-:Y:S01]  /*1a10*/  FMUL R60, R21, R60 ;  /* 0x0000003c153c7220 */ /* 0x002fe20000400000 */
[----:B------:R-:W-:Y:S01]  /*1a20*/  FMUL R21, R8, R8 ;  /* 0x0000000808157220 */ /* 0x000fe20000400000 */
[----:B------:R-:W-:Y:S01]  /*1a30*/  @!P2 FMUL R24, R24, 16777216 ;  /* 0x4b8000001818a820 */ /* 0x000fe20000400000 */
[----:B------:R-:W-:Y:S01]  /*1a40*/  FSETP.GT.AND P0, PT, |R15|, 8.50705917302346158658e+37, PT ;  /* 0x7e8000000f00780b */ /* 0x000fe20003f04200 */
[----:B------:R-:W-:Y:S01]  /*1a50*/  FADD R17, R48, R17 ;  /* 0x0000001130117221 */ /* 0x000fe20000000000 */
[----:B------:R-:W-:Y:S01]  /*1a60*/  FSEL R22, R22, RZ, P4 ;  /* 0x000000ff16167208 */ /* 0x000fe20002000000 */
[----:B------:R-:W-:Y:S01]  /*1a70*/  FMUL R21, R16, R21 ;  /* 0x0000001510157220 */ /* 0x000fe20000400000 */
[----:B------:R-:W-:Y:S01]  /*1a80*/  FSEL R55, R10, R55, P0 ;  /* 0x000000370a377208 */ /* 0x000fe20000000000 */
[----:B------:R-:W-:Y:S01]  /*1a90*/  @!P2 FMUL R57, R57, 16777216 ;  /* 0x4b8000003939a820 */ /* 0x000fe20000400000 */
[----:B------:R-:W-:Y:S01]  /*1aa0*/  FSETP.GEU.AND P2, PT, |R14|, 1.175494350822287508e-38, PT ;  /* 0x008000000e00780b */ /* 0x000fe20003f4e200 */
[----:B------:R-:W-:Y:S01]  /*1ab0*/  FFMA R10, R22, R21, R17 ;  /* 0x00000015160a7223 */ /* 0x000fe20000000011 */
[----:B------:R-:W0:Y:S01]  /*1ac0*/  MUFU.RCP R24, R24 ;  /* 0x0000001800187308 */ /* 0x000e220000001000 */
[----:B------:R-:W-:Y:S01]  /*1ad0*/  FMUL R17, R14, 0.25 ;  /* 0x3e8000000e117820 */ /* 0x000fe20000400000 */
[----:B------:R-:W-:Y:S01]  /*1ae0*/  FFMA R22, R8, R22, R19 ;  /* 0x0000001608167223 */ /* 0x000fe20000000013 */
[----:B------:R-:W-:Y:S01]  /*1af0*/  FSETP.NEU.AND P4, PT, R12, RZ, PT ;  /* 0x000000ff0c00720b */ /* 0x000fe20003f8d000 */
[----:B------:R-:W-:Y:S01]  /*1b00*/  FMUL R16, R15, 0.25 ;  /* 0x3e8000000f107820 */ /* 0x000fe20000400000 */
[----:B------:R-:W-:Y:S01]  /*1b10*/  FADD R8, R54, R15 ;  /* 0x0000000f36087221 */ /* 0x000fe20000000000 */
[----:B------:R-:W-:Y:S01]  /*1b20*/  FSEL R18, R17, R14, P3 ;  /* 0x0000000e11127208 */ /* 0x000fe20001800000 */
[----:B------:R-:W-:Y:S01]  /*1b30*/  FADD R17, R7, -R22 ;  /* 0x8000001607117221 */ /* 0x000fe20000000000 */
[----:B------:R-:W-:Y:S01]  /*1b40*/  FSETP.GEU.AND P3, PT, |R15|, 1.175494350822287508e-38, PT ;  /* 0x008000000f00780b */ /* 0x000fe20003f6e200 */
[----:B------:R-:W-:Y:S01]  /*1b50*/  FADD R47, R47, R10 ;  /* 0x0000000a2f2f7221 */ /* 0x000fe20000000000 */
[----:B------:R-:W-:Y:S01]  /*1b60*/  FSEL R60, R60, RZ, P4 ;  /* 0x000000ff3c3c7208 */ /* 0x000fe20002000000 */
[----:B------:R-:W-:Y:S01]  /*1b70*/  @!P2 FMUL R18, R18, 16777216 ;  /* 0x4b8000001212a820 */ /* 0x000fe20000400000 */
[----:B------:R-:W-:Y:S01]  /*1b80*/  FSEL R20, R16, R15, P0 ;  /* 0x0000000f10147208 */ /* 0x000fe20000000000 */
[C---:B------:R-:W-:Y:S01]  /*1b90*/  FMUL R10, R17.reuse, R17 ;  /* 0x00000011110a7220 */ /* 0x040fe20000400000 */
[----:B------:R-:W-:Y:S01]  /*1ba0*/  FSETP.GEU.AND P5, PT, |R8|, 1.175494350822287508e-38, PT ;  /* 0x008000000800780b */ /* 0x000fe20003fae200 */
[----:B------:R-:W-:Y:S01]  /*1bb0*/  FFMA R19, R17, R60, R22 ;  /* 0x0000003c11137223 */ /* 0x000fe20000000016 */
[----:B0-----:R-:W-:Y:S01]  /*1bc0*/  FMUL R24, R24, R57 ;  /* 0x0000003918187220 */ /* 0x001fe20000400000 */
[----:B------:R-:W0:Y:S01]  /*1bd0*/  MUFU.RCP R17, R18 ;  /* 0x0000001200117308 */ /* 0x000e220000001000 */
[----:B------:R-:W-:Y:S01]  /*1be0*/  FSETP.NEU.AND P4, PT, R13, RZ, PT ;  /* 0x000000ff0d00720b */ /* 0x000fe20003f8d000 */
[C---:B------:R-:W-:Y:S01]  /*1bf0*/  FMUL R21, R8.reuse, 0.25 ;  /* 0x3e80000008157820 */ /* 0x040fe20000400000 */
[----:B------:R-:W-:Y:S01]  /*1c00*/  FSETP.GT.AND P0, PT, |R8|, 8.50705917302346158658e+37, PT ;  /* 0x7e8000000800780b */ /* 0x000fe20003f04200 */
[----:B------:R-:W-:Y:S01]  /*1c10*/  @!P3 FMUL R20, R20, 16777216 ;  /* 0x4b8000001414b820 */ /* 0x000fe20000400000 */
[----:B------:R-:W-:Y:S01]  /*1c20*/  FSEL R24, R24, RZ, P4 ;  /* 0x000000ff18187208 */ /* 0x000fe20002000000 */
[----:B------:R-:W-:Y:S01]  /*1c30*/  FMUL R10, R9, R10 ;  /* 0x0000000a090a7220 */ /* 0x000fe20000400000 */
[----:B------:R-:W-:Y:S01]  /*1c40*/  FADD R16, R6, -R19 ;  /* 0x8000001306107221 */ /* 0x000fe20000000000 */
[----:B------:R-:W-:Y:S01]  /*1c50*/  FSEL R22, R21, R8, P0 ;  /* 0x0000000815167208 */ /* 0x000fe20000000000 */
[----:B------:R-:W-:Y:S01]  /*1c60*/  @!P2 FMUL R56, R56, 16777216 ;  /* 0x4b8000003838a820 */ /* 0x000fe20000400000 */
[----:B------:R-:W1:Y:S01]  /*1c70*/  MUFU.RCP R20, R20 ;  /* 0x0000001400147308 */ /* 0x000e620000001000 */
[----:B------:R-:W-:Y:S01]  /*1c80*/  FFMA R47, R60, R10, R47 ;  /* 0x0000000a3c2f7223 */ /* 0x000fe2000000002f */
[C---:B------:R-:W-:Y:S01]  /*1c90*/  FMUL R9, R16.reuse, R16 ;  /* 0x0000001010097220 */ /* 0x040fe20000400000 */
[----:B------:R-:W-:Y:S01]  /*1ca0*/  FFMA R19, R16, R24, R19 ;  /* 0x0000001810137223 */ /* 0x000fe20000000013 */
[----:B------:R-:W-:Y:S01]  /*1cb0*/  @!P5 FMUL R22, R22, 16777216 ;  /* 0x4b8000001616d820 */ /* 0x000fe20000400000 */
[----:B------:R-:W-:Y:S01]  /*1cc0*/  FADD R47, R46, R47 ;  /* 0x0000002f2e2f7221 */ /* 0x000fe20000000000 */
[----:B------:R-:W-:Y:S01]  /*1cd0*/  FMUL R9, R12, R9 ;  /* 0x000000090c097220 */ /* 0x000fe20000400000 */
[----:B------:R-:W-:Y:S01]  /*1ce0*/  FADD R4, R4, -R19 ;  /* 0x8000001304047221 */ /* 0x000fe20000000000 */
[----:B------:R-:W-:Y:S01]  /*1cf0*/  FSEL R23, R23, R54, P0 ;  /* 0x0000003617177208 */ /* 0x000fe20000000000 */
[----:B0-----:R-:W-:Y:S01]  /*1d00*/  FMUL R17, R17, R56 ;  /* 0x0000003811117220 */ /* 0x001fe20000400000 */
[----:B------:R-:W-:Y:S01]  /*1d10*/  FSETP.NEU.AND P0, PT, R14, RZ, PT ;  /* 0x000000ff0e00720b */ /* 0x000fe20003f0d000 */
[----:B------:R-:W-:Y:S01]  /*1d20*/  FFMA R24, R24, R9, R47 ;  /* 0x0000000918187223 */ /* 0x000fe2000000002f */
[----:B------:R-:W-:Y:S01]  /*1d30*/  FMUL R10, R4, R4 ;  /* 0x00000004040a7220 */ /* 0x000fe20000400000 */
[----:B------:R-:W0:Y:S01]  /*1d40*/  MUFU.RCP R22, R22 ;  /* 0x0000001600167308 */ /* 0x000e220000001000 */
[----:B------:R-:W-:Y:S01]  /*1d50*/  @!P3 FMUL R55, R55, 16777216 ;  /* 0x4b8000003737b820 */ /* 0x000fe20000400000 */
[----:B------:R-:W-:Y:S01]  /*1d60*/  FSEL R17, R17, RZ, P0 ;  /* 0x000000ff11117208 */ /* 0x000fe20000000000 */
[----:B------:R-:W-:Y:S01]  /*1d70*/  FADD R24, R45, R24 ;  /* 0x000000182d187221 */ /* 0x000fe20000000000 */
[----:B------:R-:W-:Y:S01]  /*1d80*/  FMUL R10, R13, R10 ;  /* 0x0000000a0d0a7220 */ /* 0x000fe20000400000 */
[----:B-1----:R-:W-:Y:S01]  /*1d90*/  FMUL R20, R20, R55 ;  /* 0x0000003714147220 */ /* 0x002fe20000400000 */
[----:B------:R-:W-:Y:S01]  /*1da0*/  FSETP.NEU.AND P0, PT, R15, RZ, PT ;  /* 0x000000ff0f00720b */ /* 0x000fe20003f0d000 */
[----:B------:R-:W-:Y:S01]  /*1db0*/  FFMA R4, R4, R17, R19 ;  /* 0x0000001104047223 */ /* 0x000fe20000000013 */
[----:B------:R-:W-:Y:S01]  /*1dc0*/  FFMA R9, R17, R10, R24 ;  /* 0x0000000a11097223 */ /* 0x000fe20000000018 */
[----:B------:R-:W-:Y:S01]  /*1dd0*/  FADD R12, R8, R8 ;  /* 0x00000008080c7221 */ /* 0x000fe20000000000 */
[----:B------:R-:W-:Y:S01]  /*1de0*/  FSEL R20, R20, RZ, P0 ;  /* 0x000000ff14147208 */ /* 0x000fe20000000000 */
[----:B------:R-:W-:Y:S01]  /*1df0*/  @!P5 FMUL R23, R23, 16777216 ;  /* 0x4b8000001717d820 */ /* 0x000fe20000400000 */
[----:B------:R-:W-:Y:S01]  /*1e00*/  FADD R17, R44, R9 ;  /* 0x000000092c117221 */ /* 0x000fe20000000000 */
[--C-:B------:R-:W-:Y:S01]  /*1e10*/  FADD R9, R3, -R4.reuse ;  /* 0x8000000403097221 */ /* 0x100fe20000000000 */
[C---:B------:R-:W-:Y:S01]  /*1e20*/  FSETP.GEU.AND P3, PT, |R12|.reuse, 1.175494350822287508e-38, PT ;  /* 0x008000000c00780b */ /* 0x040fe20003f6e200 */
[----:B------:R-:W-:Y:S01]  /*1e30*/  FMUL R19, R12, 0.25 ;  /* 0x3e8000000c137820 */ /* 0x000fe20000400000 */
[----:B0-----:R-:W-:Y:S01]  /*1e40*/  FMUL R22, R22, R23 ;  /* 0x0000001716167220 */ /* 0x001fe20000400000 */
[C---:B------:R-:W-:Y:S01]  /*1e50*/  FFMA R13, R9.reuse, R20, R4 ;  /* 0x00000014090d7223 */ /* 0x040fe20000000004 */
[----:B------:R-:W-:Y:S01]  /*1e60*/  FSETP.NEU.AND P2, PT, R8, RZ, PT ;  /* 0x000000ff0800720b */ /* 0x000fe20003f4d000 */
[----:B------:R-:W-:Y:S01]  /*1e70*/  FMUL R9, R9, R9 ;  /* 0x0000000909097220 */ /* 0x000fe20000400000 */
[----:B------:R-:W-:Y:S01]  /*1e80*/  FSETP.GT.AND P0, PT, |R12|, 8.50705917302346158658e+37, PT ;  /* 0x7e8000000c00780b */ /* 0x000fe20003f04200 */
[--C-:B------:R-:W-:Y:S01]  /*1e90*/  FADD R4, R0, -R13.reuse ;  /* 0x8000000d00047221 */ /* 0x100fe20000000000 */
[----:B------:R-:W-:Y:S01]  /*1ea0*/  FSEL R22, R22, RZ, P2 ;  /* 0x000000ff16167208 */ /* 0x000fe20001000000 */
[----:B------:R-:W-:Y:S01]  /*1eb0*/  FMUL R9, R14, R9 ;  /* 0x000000090e097220 */ /* 0x000fe20000400000 */
[----:B------:R-:W-:Y:S01]  /*1ec0*/  FSEL R14, R19, R12, P0 ;  /* 0x0000000c130e7208 */ /* 0x000fe20000000000 */
[----:B------:R-:W-:Y:S01]  /*1ed0*/  IMAD.MOV.U32 R46, RZ, RZ, 0x20 ;  /* 0x00000020ff2e7424 */ /* 0x000fe200078e00ff */
[----:B------:R-:W-:Y:S01]  /*1ee0*/  FSEL R21, R21, R8, P0 ;  /* 0x0000000815157208 */ /* 0x000fe20000000000 */
[----:B------:R-:W-:Y:S01]  /*1ef0*/  FFMA R13, R4, R22, R13 ;  /* 0x00000016040d7223 */ /* 0x000fe2000000000d */
[----:B------:R-:W-:Y:S01]  /*1f00*/  FFMA R20, R20, R9, R17 ;  /* 0x0000000914147223 */ /* 0x000fe20000000011 */
[----:B------:R-:W-:Y:S01]  /*1f10*/  @!P3 FMUL R14, R14, 16777216 ;  /* 0x4b8000000e0eb820 */ /* 0x000fe20000400000 */
[----:B------:R-:W-:Y:S01]  /*1f20*/  FMUL R4, R4, R4 ;  /* 0x0000000404047220 */ /* 0x000fe20000400000 */
[----:B------:R-:W-:Y:S01]  /*1f30*/  @!P3 FMUL R21, R21, 16777216 ;  /* 0x4b8000001515b820 */ /* 0x000fe20000400000 */
[----:B------:R-:W0:Y:S01]  /*1f40*/  SHFL.BFLY PT, R10, R13, 0x10, 0x1f ;  /* 0x0e001f000d0a7f89 */ /* 0x000e2200000e0000 */
[----:B------:R-:W-:Y:S01]  /*1f50*/  FADD R11, R11, R20 ;  /* 0x000000140b0b7221 */ /* 0x000fe20000000000 */
[----:B------:R-:W-:Y:S01]  /*1f60*/  FMUL R4, R15, R4 ;  /* 0x000000040f047220 */ /* 0x000fe20000400000 */
[----:B------:R-:W1:Y:S01]  /*1f70*/  MUFU.RCP R14, R14 ;  /* 0x0000000e000e7308 */ /* 0x000e620000001000 */
[C---:B------:R-:W-:Y:S01]  /*1f80*/  FADD R15, R12.reuse, R12 ;  /* 0x0000000c0c0f7221 */ /* 0x040fe20000000000 */
[----:B------:R-:W-:Y:S01]  /*1f90*/  FSETP.NEU.AND P2, PT, R12, RZ, PT ;  /* 0x000000ff0c00720b */ /* 0x000fe20003f4d000 */
[----:B------:R-:W-:-:S02]  /*1fa0*/  FFMA R4, R22, R4, R11 ;  /* 0x0000000416047223 */ /* 0x000fc4000000000b */
[C---:B------:R-:W-:Y:S01]  /*1fb0*/  FMUL R16, R15.reuse, 0.25 ;  /* 0x3e8000000f107820 */ /* 0x040fe20000400000 */
[C---:B------:R-:W-:Y:S01]  /*1fc0*/  FSETP.GEU.AND P3, PT, |R15|.reuse, 1.175494350822287508e-38, PT ;  /* 0x008000000f00780b */ /* 0x040fe20003f6e200 */
[C---:B------:R-:W-:Y:S01]  /*1fd0*/  FADD R17, R15.reuse, R15 ;  /* 0x0000000f0f117221 */ /* 0x040fe20000000000 */
[----:B------:R-:W2:Y:S01]  /*1fe0*/  SHFL.BFLY PT, R9, R4, 0x10, 0x1f ;  /* 0x0e001f0004097f89 */ /* 0x000ea200000e0000 */
[----:B------:R-:W-:-:S04]  /*1ff0*/  FSETP.GT.AND P0, PT, |R15|, 8.50705917302346158658e+37, PT ;  /* 0x7e8000000f00780b */ /* 0x000fc80003f04200 */
[----:B------:R-:W-:Y:S01]  /*2000*/  FSEL R19, R19, R12, P0 ;  /* 0x0000000c13137208 */ /* 0x000fe20000000000 */
[----:B-1----:R-:W-:Y:S01]  /*2010*/  FMUL R21, R14, R21 ;  /* 0x000000150e157220 */ /* 0x002fe20000400000 */
[----:B------:R-:W-:-:S04]  /*2020*/  FSEL R14, R16, R15, P0 ;  /* 0x0000000f100e7208 */ /* 0x000fc80000000000 */
[----:B------:R-:W-:Y:S01]  /*2030*/  @!P3 FMUL R19, R19, 16777216 ;  /* 0x4b8000001313b820 */ /* 0x000fe20000400000 */
[----:B------:R-:W-:Y:S01]  /*2040*/  FSETP.GT.AND P0, PT, |R17|, 8.50705917302346158658e+37, PT ;  /* 0x7e8000001100780b */ /* 0x000fe20003f04200 */
[----:B0-----:R-:W-:Y:S01]  /*2050*/  FADD R10, -R13, R10 ;  /* 0x0000000a0d0a7221 */ /* 0x001fe20000000100 */
[----:B------:R-:W-:Y:S01]  /*2060*/  FSEL R21, R21, RZ, P2 ;  /* 0x000000ff15157208 */ /* 0x000fe20001000000 */
[----:B------:R-:W-:Y:S01]  /*2070*/  @!P3 FMUL R14, R14, 16777216 ;  /* 0x4b8000000e0eb820 */ /* 0x000fe20000400000 */
[----:B------:R-:W-:Y:S01]  /*2080*/  FSETP.GEU.AND P3, PT, |R17|, 1.175494350822287508e-38, PT ;  /* 0x008000001100780b */ /* 0x000fe20003f6e200 */
[C---:B------:R-:W-:Y:S01]  /*2090*/  FMUL R11, R10.reuse, R10 ;  /* 0x0000000a0a0b7220 */ /* 0x040fe20000400000 */
[----:B------:R-:W-:Y:S01]  /*20a0*/  FSETP.NEU.AND P2, PT, R15, RZ, PT ;  /* 0x000000ff0f00720b */ /* 0x000fe20003f4d000 */
[----:B------:R-:W-:Y:S02]  /*20b0*/  FFMA R13, R10, R21, R13 ;  /* 0x000000150a0d7223 */ /* 0x000fe4000000000d */
[----:B------:R-:W-:Y:S01]  /*20c0*/  FMUL R11, R8, R11 ;  /* 0x0000000b080b7220 */ /* 0x000fe20000400000 */
[----:B------:R-:W0:Y:S02]  /*20d0*/  MUFU.RCP R14, R14 ;  /* 0x0000000e000e7308 */ /* 0x000e240000001000 */
[----:B------:R-:W1:Y:S01]  /*20e0*/  SHFL.BFLY PT, R10, R13, 0x8, 0x1f ;  /* 0x0d001f000d0a7f89 */ /* 0x000e6200000e0000 */
[----:B--2---:R-:W-:-:S04]  /*20f0*/  FADD R4, R4, R9 ;  /* 0x0000000904047221 */ /* 0x004fc80000000000 */
[----:B------:R-:W-:-:S05]  /*2100*/  FFMA R4, R21, R11, R4 ;  /* 0x0000000b15047223 */ /* 0x000fca0000000004 */
[----:B------:R-:W2:Y:S01]  /*2110*/  SHFL.BFLY PT, R9, R4, 0x8, 0x1f ;  /* 0x0d001f0004097f89 */ /* 0x000ea200000e0000 */
[----:B0-----:R-:W-:Y:S01]  /*2120*/  FMUL R19, R14, R19 ;  /* 0x000000130e137220 */ /* 0x001fe20000400000 */
[----:B------:R-:W-:-:S04]  /*2130*/  FMUL R14, R17, 0.25 ;  /* 0x3e800000110e7820 */ /* 0x000fc80000400000 */
[----:B------:R-:W-:Y:S02]  /*2140*/  FSEL R19, R19, RZ, P2 ;  /* 0x000000ff13137208 */ /* 0x000fe40001000000 */
[----:B------:R-:W-:Y:S02]  /*2150*/  FSEL R18, R14, R17, P0 ;  /* 0x000000110e127208 */ /* 0x000fe40000000000 */
[----:B------:R-:W-:Y:S01]  /*2160*/  FSETP.NEU.AND P2, PT, R17, RZ, PT ;  /* 0x000000ff1100720b */ /* 0x000fe20003f4d000 */
[----:B-1----:R-:W-:Y:S02]  /*2170*/  FADD R10, -R13, R10 ;  /* 0x0000000a0d0a7221 */ /* 0x002fe40000000100 */
[----:B------:R-:W-:Y:S02]  /*2180*/  @!P3 FMUL R18, R18, 16777216 ;  /* 0x4b8000001212b820 */ /* 0x000fe40000400000 */
[C---:B------:R-:W-:Y:S01]  /*2190*/  FFMA R13, R10.reuse, R19, R13 ;  /* 0x000000130a0d7223 */ /* 0x040fe2000000000d */
[----:B------:R-:W-:-:S03]  /*21a0*/  FMUL R11, R10, R10 ;  /* 0x0000000a0a0b7220 */ /* 0x000fc60000400000 */
[----:B------:R-:W0:Y:S01]  /*21b0*/  MUFU.RCP R18, R18 ;  /* 0x0000001200127308 */ /* 0x000e220000001000 */
[----:B------:R-:W-:Y:S01]  /*21c0*/  FMUL R11, R12, R11 ;  /* 0x0000000b0c0b7220 */ /* 0x000fe20000400000 */
[----:B------:R-:W1:Y:S01]  /*21d0*/  SHFL.BFLY PT, R8, R13, 0x4, 0x1f ;  /* 0x0c801f000d087f89 */ /* 0x000e6200000e0000 */
[----:B--2---:R-:W-:Y:S01]  /*21e0*/  FADD R4, R4, R9 ;  /* 0x0000000904047221 */ /* 0x004fe20000000000 */
[----:B------:R-:W-:-:S03]  /*21f0*/  FADD R12, R17, R17 ;  /* 0x00000011110c7221 */ /* 0x000fc60000000000 */
[----:B------:R-:W-:Y:S01]  /*2200*/  FFMA R4, R19, R11, R4 ;  /* 0x0000000b13047223 */ /* 0x000fe20000000004 */
[----:B------:R-:W-:Y:S01]  /*2210*/  FSEL R11, R16, R15, P0 ;  /* 0x0000000f100b7208 */ /* 0x000fe20000000000 */
[C---:B------:R-:W-:Y:S01]  /*2220*/  FMUL R19, R12.reuse, 0.25 ;  /* 0x3e8000000c137820 */ /* 0x040fe20000400000 */
[C---:B------:R-:W-:Y:S02]  /*2230*/  FSETP.GT.AND P0, PT, |R12|.reuse, 8.50705917302346158658e+37, PT ;  /* 0x7e8000000c00780b */ /* 0x040fe40003f04200 */
[----:B------:R-:W2:Y:S01]  /*2240*/  SHFL.BFLY PT, R9, R4, 0x4, 0x1f ;  /* 0x0c801f0004097f89 */ /* 0x000ea200000e0000 */
[----:B------:R-:W-:Y:S01]  /*2250*/  @!P3 FMUL R11, R11, 16777216 ;  /* 0x4b8000000b0bb820 */ /* 0x000fe20000400000 */
[----:B------:R-:W-:Y:S02]  /*2260*/  FSETP.GEU.AND P3, PT, |R12|, 1.175494350822287508e-38, PT ;  /* 0x008000000c00780b */ /* 0x000fe40003f6e200 */
[----:B------:R-:W-:Y:S01]  /*2270*/  FSEL R16, R19, R12, P0 ;  /* 0x0000000c13107208 */ /* 0x000fe20000000000 */
[----:B0-----:R-:W-:Y:S01]  /*2280*/  FMUL R11, R18, R11 ;  /* 0x0000000b120b7220 */ /* 0x001fe20000400000 */
[----:B------:R-:W-:-:S04]  /*2290*/  FADD R18, R12, R12 ;  /* 0x0000000c0c127221 */ /* 0x000fc80000000000 */
[----:B------:R-:W-:Y:S02]  /*22a0*/  FSEL R11, R11, RZ, P2 ;  /* 0x000000ff0b0b7208 */ /* 0x000fe40001000000 */
[----:B------:R-:W-:Y:S01]  /*22b0*/  FSETP.GEU.AND P2, PT, |R18|, 1.175494350822287508e-38, PT ;  /* 0x008000001200780b */ /* 0x000fe20003f4e200 */
[----:B-1----:R-:W-:Y:S02]  /*22c0*/  FADD R8, -R13, R8 ;  /* 0x000000080d087221 */ /* 0x002fe40000000100 */
[----:B------:R-:W-:Y:S02]  /*22d0*/  @!P3 FMUL R16, R16, 16777216 ;  /* 0x4b8000001010b820 */ /* 0x000fe40000400000 */
[C---:B------:R-:W-:Y:S01]  /*22e0*/  FFMA R13, R8.reuse, R11, R13 ;  /* 0x0000000b080d7223 */ /* 0x040fe2000000000d */
[----:B------:R-:W-:-:S03]  /*22f0*/  FMUL R8, R8, R8 ;  /* 0x0000000808087220 */ /* 0x000fc60000400000 */
[----:B------:R-:W0:Y:S01]  /*2300*/  MUFU.RCP R16, R16 ;  /* 0x0000001000107308 */ /* 0x000e220000001000 */
[----:B------:R-:W-:Y:S01]  /*2310*/  FMUL R8, R15, R8 ;  /* 0x000000080f087220 */ /* 0x000fe20000400000 */
[----:B------:R-:W1:Y:S01]  /*2320*/  SHFL.BFLY PT, R10, R13, 0x2, 0x1f ;  /* 0x0c401f000d0a7f89 */ /* 0x000e6200000e0000 */
[----:B--2---:R-:W-:-:S04]  /*2330*/  FADD R4, R4, R9 ;  /* 0x0000000904047221 */ /* 0x004fc80000000000 */
[----:B------:R-:W-:Y:S01]  /*2340*/  FFMA R4, R11, R8, R4 ;  /* 0x000000080b047223 */ /* 0x000fe20000000004 */
[----:B------:R-:W-:Y:S01]  /*2350*/  FSEL R11, R14, R17, P0 ;  /* 0x000000110e0b7208 */ /* 0x000fe20000000000 */
[----:B------:R-:W-:Y:S01]  /*2360*/  FMUL R14, R18, 0.25 ;  /* 0x3e800000120e7820 */ /* 0x000fe20000400000 */
[----:B------:R-:W-:Y:S02]  /*2370*/  FSETP.NEU.AND P0, PT, R12, RZ, PT ;  /* 0x000000ff0c00720b */ /* 0x000fe40003f0d000 */
[----:B------:R-:W2:Y:S01]  /*2380*/  SHFL.BFLY PT, R9, R4, 0x2, 0x1f ;  /* 0x0c401f0004097f89 */ /* 0x000ea200000e0000 */
[----:B------:R-:W-:-:S04]  /*2390*/  @!P3 FMUL R11, R11, 16777216 ;  /* 0x4b8000000b0bb820 */ /* 0x000fc80000400000 */
[----:B0-----:R-:W-:-:S05]  /*23a0*/  FMUL R11, R16, R11 ;  /* 0x0000000b100b7220 */ /* 0x001fca0000400000 */
[----:B------:R-:W-:Y:S02]  /*23b0*/  FSEL R11, R11, RZ, P0 ;  /* 0x000000ff0b0b7208 */ /* 0x000fe40000000000 */
[----:B------:R-:W-:Y:S01]  /*23c0*/  FSETP.GT.AND P0, PT, |R18|, 8.50705917302346158658e+37, PT ;  /* 0x7e8000001200780b */ /* 0x000fe20003f04200 */
[----:B-1----:R-:W-:-:S03]  /*23d0*/  FADD R10, -R13, R10 ;  /* 0x0000000a0d0a7221 */ /* 0x002fc60000000100 */
[----:B------:R-:W-:Y:S01]  /*23e0*/  FSEL R15, R14, R18, P0 ;  /* 0x000000120e0f7208 */ /* 0x000fe20000000000 */
[C---:B------:R-:W-:Y:S01]  /*23f0*/  FFMA R13, R10.reuse, R11, R13 ;  /* 0x0000000b0a0d7223 */ /* 0x040fe2000000000d */
[----:B------:R-:W-:-:S03]  /*2400*/  FMUL R10, R10, R10 ;  /* 0x0000000a0a0a7220 */ /* 0x000fc60000400000 */
[----:B------:R-:W-:Y:S01]  /*2410*/  @!P2 FMUL R15, R15, 16777216 ;  /* 0x4b8000000f0fa820 */ /* 0x000fe20000400000 */
[----:B------:R-:W-:Y:S01]  /*2420*/  FMUL R10, R17, R10 ;  /* 0x0000000a110a7220 */ /* 0x000fe20000400000 */
[----:B--2---:R-:W-:Y:S01]  /*2430*/  FADD R8, R4, R9 ;  /* 0x0000000904087221 */ /* 0x004fe20000000000 */
[----:B------:R-:W0:Y:S03]  /*2440*/  SHFL.BFLY PT, R14, R13, 0x1, 0x1f ;  /* 0x0c201f000d0e7f89 */ /* 0x000e2600000e0000 */
[----:B------:R-:W1:Y:S01]  /*2450*/  MUFU.RCP R15, R15 ;  /* 0x0000000f000f7308 */ /* 0x000e620000001000 */
[----:B------:R-:W-:Y:S01]  /*2460*/  FFMA R8, R11, R10, R8 ;  /* 0x0000000a0b087223 */ /* 0x000fe20000000008 */
[----:B------:R-:W2:Y:S01]  /*2470*/  S2R R4, SR_TID.X ;  /* 0x0000000000047919 */ /* 0x000ea20000002100 */
[----:B------:R-:W-:Y:S02]  /*2480*/  FSEL R10, R19, R12, P0 ;  /* 0x0000000c130a7208 */ /* 0x000fe40000000000 */
[----:B------:R-:W-:Y:S01]  /*2490*/  FSETP.NEU.AND P0, PT, R18, RZ, PT ;  /* 0x000000ff1200720b */ /* 0x000fe20003f0d000 */
[----:B------:R-:W3:Y:S02]  /*24a0*/  SHFL.BFLY PT, R9, R8, 0x1, 0x1f ;  /* 0x0c201f0008097f89 */ /* 0x000ee400000e0000 */
[----:B------:R-:W-:-:S04]  /*24b0*/  @!P2 FMUL R10, R10, 16777216 ;  /* 0x4b8000000a0aa820 */ /* 0x000fc80000400000 */
[----:B-1----:R-:W-:-:S05]  /*24c0*/  FMUL R10, R15, R10 ;  /* 0x0000000a0f0a7220 */ /* 0x002fca0000400000 */
[----:B------:R-:W-:Y:S01]  /*24d0*/  FSEL R10, R10, RZ, P0 ;  /* 0x000000ff0a0a7208 */ /* 0x000fe20000000000 */
[----:B0-----:R-:W-:Y:S01]  /*24e0*/  FADD R14, -R13, R14 ;  /* 0x0000000e0d0e7221 */ /* 0x001fe20000000100 */
[----:B--2---:R-:W-:-:S03]  /*24f0*/  LOP3.LUT P3, RZ, R4, 0x1f, RZ, 0xc0, !PT ;  /* 0x0000001f04ff7812 */ /* 0x004fc6000786c0ff */
[C---:B------:R-:W-:Y:S01]  /*2500*/  FMUL R11, R14.reuse, R14 ;  /* 0x0000000e0e0b7220 */ /* 0x040fe20000400000 */
[----:B------:R-:W-:Y:S01]  /*2510*/  SHF.R.U32.HI R45, RZ, 0x3, R4 ;  /* 0x00000003ff2d7819 */ /* 0x000fe20000011604 */
[----:B------:R-:W-:Y:S01]  /*2520*/  FFMA R14, R14, R10, R13 ;  /* 0x0000000a0e0e7223 */ /* 0x000fe2000000000d */
[----:B---3--:R-:W-:Y:S01]  /*2530*/  FADD R9, R8, R9 ;  /* 0x0000000908097221 */ /* 0x008fe20000000000 */
[----:B------:R-:W-:Y:S01]  /*2540*/  FMUL R11, R12, R11 ;  /* 0x0000000b0c0b7220 */ /* 0x000fe20000400000 */
[----:B------:R-:W-:Y:S02]  /*2550*/  LOP3.LUT R45, R45, 0xc, RZ, 0xc0, !PT ;  /* 0x0000000c2d2d7812 */ /* 0x000fe400078ec0ff */
[----:B------:R-:W-:Y:S01]  /*2560*/  ISETP.GE.AND P2, PT, R4, 0x4, PT ;  /* 0x000000040400780c */ /* 0x000fe20003f46270 */
[----:B------:R-:W-:Y:S02]  /*2570*/  FFMA R12, R10, R11, R9 ;  /* 0x0000000b0a0c7223 */ /* 0x000fe40000000009 */
[----:B------:R-:W-:Y:S04]  /*2580*/  @!P3 STS [R45+0x20], R18 ;  /* 0x000020122d00b388 */ /* 0x000fe80000000800 */
[----:B------:R-:W-:Y:S04]  /*2590*/  @!P3 STS [R45], R14 ;  /* 0x0000000e2d00b388 */ /* 0x000fe80000000800 */
[----:B------:R-:W-:Y:S04]  /*25a0*/  @!P3 STS [R45+0x10], R12 ;  /* 0x0000100c2d00b388 */ /* 0x000fe80000000800 */
[----:B------:R-:W-:Y:S06]  /*25b0*/  BAR.SYNC.DEFER_BLOCKING 0x0 ;  /* 0x0000000000007b1d */ /* 0x000fec0000010000 */
[----:B------:R-:W0:Y:S04]  /*25c0*/  @!P2 LDS R7, [R4.X4+0x20] ;  /* 0x000020000407a984 */ /* 0x000e280000004800 */
[----:B------:R-:W-:Y:S04]  /*25d0*/  @!P2 LDS R3, [R4.X4] ;  /* 0x000000000403a984 */ /* 0x000fe80000004800 */
[----:B------:R-:W1:Y:S04]  /*25e0*/  @!P2 LDS R0, [R4.X4+0x10] ;  /* 0x000010000400a984 */ /* 0x000e680000004800 */
[----:B0-----:R-:W0:Y:S04]  /*25f0*/  SHFL.BFLY PT, R10, R7, 0x2, 0x1f ;  /* 0x0c401f00070a7f89 */ /* 0x001e2800000e0000 */
[----:B-1----:R-:W1:Y:S01]  /*2600*/  SHFL.BFLY PT, R9, R0, 0x2, 0x1f ;  /* 0x0c401f0000097f89 */ /* 0x002e6200000e0000 */
[----:B0-----:R-:W-:-:S04]  /*2610*/  FADD R11, R7, R10 ;  /* 0x0000000a070b7221 */ /* 0x001fc80000000000 */
[C---:B------:R-:W-:Y:S01]  /*2620*/  FMUL R8, R11.reuse, 0.25 ;  /* 0x3e8000000b087820 */ /* 0x040fe20000400000 */
[C---:B------:R-:W-:Y:S01]  /*2630*/  FSETP.GEU.AND P4, PT, |R11|.reuse, 1.175494350822287508e-38, PT ;  /* 0x008000000b00780b */ /* 0x040fe20003f8e200 */
[----:B------:R-:W0:Y:S01]  /*2640*/  SHFL.BFLY PT, R14, R11, 0x1, 0x1f ;  /* 0x0c201f000b0e7f89 */ /* 0x000e2200000e0000 */
[----:B------:R-:W-:Y:S01]  /*2650*/  FSETP.GT.AND P0, PT, |R11|, 8.50705917302346158658e+37, PT ;  /* 0x7e8000000b00780b */ /* 0x000fe20003f04200 */
[----:B-1----:R-:W-:-:S03]  /*2660*/  FADD R0, R0, R9 ;  /* 0x0000000900007221 */ /* 0x002fc60000000000 */
[----:B------:R-:W-:Y:S02]  /*2670*/  FSEL R12, R8, R11, P0 ;  /* 0x0000000b080c7208 */ /* 0x000fe40000000000 */
[----:B------:R-:W1:Y:S05]  /*2680*/  SHFL.BFLY PT, R8, R3, 0x2, 0x1f ;  /* 0x0c401f0003087f89 */ /* 0x000e6a00000e0000 */
[----:B------:R-:W-:Y:S02]  /*2690*/  @!P4 FMUL R12, R12, 16777216 ;  /* 0x4b8000000c0cc820 */ /* 0x000fe40000400000 */
[----:B------:R-:W-:Y:S01]  /*26a0*/  @P0 FMUL R10, R10, 0.25 ;  /* 0x3e8000000a0a0820 */ /* 0x000fe20000400000 */
[C---:B------:R-:W-:Y:S01]  /*26b0*/  FSETP.NEU.AND P0, PT, R11.reuse, RZ, PT ;  /* 0x000000ff0b00720b */ /* 0x040fe20003f0d000 */
[----:B------:R-:W2:Y:S02]  /*26c0*/  MUFU.RCP R13, R12 ;  /* 0x0000000c000d7308 */ /* 0x000ea40000001000 */
[----:B------:R-:W-:Y:S01]  /*26d0*/  @!P4 FMUL R10, R10, 16777216 ;  /* 0x4b8000000a0ac820 */ /* 0x000fe20000400000 */
[----:B0-----:R-:W-:-:S04]  /*26e0*/  FADD R15, R11, R14 ;  /* 0x0000000e0b0f7221 */ /* 0x001fc80000000000 */
[C---:B------:R-:W-:Y:S01]  /*26f0*/  FMUL R16, R15.reuse, 0.25 ;  /* 0x3e8000000f107820 */ /* 0x040fe20000400000 */
[----:B------:R-:W-:Y:S01]  /*2700*/  FSETP.GEU.AND P4, PT, |R15|, 1.175494350822287508e-38, PT ;  /* 0x008000000f00780b */ /* 0x000fe20003f8e200 */
[----:B-1----:R-:W-:Y:S01]  /*2710*/  FADD R8, -R3, R8 ;  /* 0x0000000803087221 */ /* 0x002fe20000000100 */
[----:B--2---:R-:W-:-:S03]  /*2720*/  FMUL R13, R13, R10 ;  /* 0x0000000a0d0d7220 */ /* 0x004fc60000400000 */
[C---:B------:R-:W-:Y:S02]  /*2730*/  FMUL R10, R8.reuse, R8 ;  /* 0x00000008080a7220 */ /* 0x040fe40000400000 */
[----:B------:R-:W-:Y:S02]  /*2740*/  FSEL R13, R13, RZ, P0 ;  /* 0x000000ff0d0d7208 */ /* 0x000fe40000000000 */
[----:B------:R-:W-:Y:S01]  /*2750*/  FSETP.GT.AND P0, PT, |R15|, 8.50705917302346158658e+37, PT ;  /* 0x7e8000000f00780b */ /* 0x000fe20003f04200 */
[----:B------:R-:W-:Y:S02]  /*2760*/  FMUL R10, R7, R10 ;  /* 0x0000000a070a7220 */ /* 0x000fe40000400000 */
[----:B------:R-:W-:Y:S01]  /*2770*/  FFMA R8, R8, R13, R3 ;  /* 0x0000000d08087223 */ /* 0x000fe20000000003 */
[----:B------:R-:W-:Y:S01]  /*2780*/  FSEL R16, R16, R15, P0 ;  /* 0x0000000f10107208 */ /* 0x000fe20000000000 */
[----:B------:R-:W-:-:S03]  /*2790*/  FFMA R0, R13, R10, R0 ;  /* 0x0000000a0d007223 */ /* 0x000fc60000000000 */
[----:B------:R-:W0:Y:S01]  /*27a0*/  SHFL.BFLY PT, R3, R8, 0x1, 0x1f ;  /* 0x0c201f0008037f89 */ /* 0x000e2200000e0000 */
[----:B------:R-:W-:-:S03]  /*27b0*/  @!P4 FMUL R16, R16, 16777216 ;  /* 0x4b8000001010c820 */ /* 0x000fc60000400000 */
[----:B------:R-:W1:Y:S01]  /*27c0*/  SHFL.BFLY PT, R7, R0, 0x1, 0x1f ;  /* 0x0c201f0000077f89 */ /* 0x000e6200000e0000 */
[----:B------:R-:W2:Y:S01]  /*27d0*/  MUFU.RCP R9, R16 ;  /* 0x0000001000097308 */ /* 0x000ea20000001000 */
[----:B------:R-:W-:Y:S01]  /*27e0*/  @P0 FMUL R14, R14, 0.25 ;  /* 0x3e8000000e0e0820 */ /* 0x000fe20000400000 */
[----:B------:R-:W-:-:S03]  /*27f0*/  LOP3.LUT P0, RZ, R4, 0x3, RZ, 0xc0, !PT ;  /* 0x0000000304ff7812 */ /* 0x000fc6000780c0ff */
[----:B------:R-:W-:Y:S01]  /*2800*/  @!P4 FMUL R14, R14, 16777216 ;  /* 0x4b8000000e0ec820 */ /* 0x000fe20000400000 */
[----:B------:R-:W-:Y:S02]  /*2810*/  FSETP.NEU.AND P4, PT, R15, RZ, PT ;  /* 0x000000ff0f00720b */ /* 0x000fe40003f8d000 */
[----:B------:R-:W-:Y:S01]  /*2820*/  ISETP.LT.AND P0, PT, R4, 0x4, !P0 ;  /* 0x000000040400780c */ /* 0x000fe20004701270 */
[----:B--2---:R-:W-:Y:S01]  /*2830*/  FMUL R14, R9, R14 ;  /* 0x0000000e090e7220 */ /* 0x004fe20000400000 */
[----:B0-----:R-:W-:Y:S01]  /*2840*/  FADD R9, -R8, R3 ;  /* 0x0000000308097221 */ /* 0x001fe20000000100 */
[----:B------:R-:W-:-:S10]  /*2850*/  LOP3.LUT R3, R4, 0x7f, RZ, 0xc0, !PT ;  /* 0x0000007f04037812 */ /* 0x000fd400078ec0ff */
[----:B------:R0:W-:Y:S01]  /*2860*/  @P0 STS [R4.X4+0x20], R15 ;  /* 0x0000200f04000388 */ /* 0x0001e20000004800 */
[----:B------:R-:W-:Y:S01]  /*2870*/  FSEL R14, R14, RZ, P4 ;  /* 0x000000ff0e0e7208 */ /* 0x000fe20002000000 */
[----:B------:R-:W-:Y:S01]  /*2880*/  FMUL R10, R9, R9 ;  /* 0x00000009090a7220 */ /* 0x000fe20000400000 */
[----:B-1----:R-:W-:Y:S01]  /*2890*/  FADD R7, R0, R7 ;  /* 0x0000000700077221 */ /* 0x002fe20000000000 */
[----:B------:R-:W-:Y:S02]  /*28a0*/  IMAD.WIDE.U32 R52, R3, R52, c[0x0][0x170] ;  /* 0x00005c0003347625 */ /* 0x000fe400078e0034 */
[----:B------:R-:W-:Y:S01]  /*28b0*/  FMUL R10, R11, R10 ;  /* 0x0000000a0b0a7220 */ /* 0x000fe20000400000 */
[----:B------:R-:W-:-:S03]  /*28c0*/  FFMA R9, R9, R14, R8 ;  /* 0x0000000e09097223 */ /* 0x000fc60000000008 */
[----:B------:R-:W-:Y:S02]  /*28d0*/  FFMA R7, R14, R10, R7 ;  /* 0x0000000a0e077223 */ /* 0x000fe40000000007 */
[----:B------:R-:W-:Y:S04]  /*28e0*/  @P0 STS [R4.X4], R9 ;  /* 0x0000000904000388 */ /* 0x000fe80000004800 */
[----:B------:R1:W-:Y:S04]  /*28f0*/  @P0 STS [R4.X4+0x10], R7 ;  /* 0x0000100704000388 */ /* 0x0003e80000004800 */
[----:B------:R-:W-:Y:S01]  /*2900*/  BAR.SYNC.DEFER_BLOCKING 0x0 ;  /* 0x0000000000007b1d */ /* 0x000fe20000010000 */
[----:B------:R-:W-:Y:S01]  /*2910*/  IADD3 R49, R5, -0x400, RZ ;  /* 0xfffffc0005317810 */ /* 0x000fe20007ffe0ff */
[----:B------:R-:W-:-:S03]  /*2920*/  IMAD.MOV.U32 R0, RZ, RZ, 0x2 ;  /* 0x00000002ff007424 */ /* 0x000fc600078e00ff */
[----:B------:R-:W-:Y:S01]  /*2930*/  IADD3 R49, R49, 0x400, RZ ;  /* 0x0000040031317810 */ /* 0x000fe20007ffe0ff */
[----:B------:R-:W-:Y:S01]  /*2940*/  CS2R R32, SRZ ;  /* 0x0000000000207805 */ /* 0x000fe2000001ff00 */
[----:B------:R-:W-:-:S03]  /*2950*/  CS2R R34, SRZ ;  /* 0x0000000000227805 */ /* 0x000fc6000001ff00 */
[----:B------:R-:W-:Y:S01]  /*2960*/  IMAD.WIDE R10, R49, R0, c[0x0][0x1a0] ;  /* 0x00006800310a7625 */ /* 0x000fe200078e0200 */
[----:B------:R-:W2:Y:S03]  /*2970*/  LDG.E.EL.128 R28, [R52.64+0x6000] ;  /* 0x00600004341c7981 */ /* 0x000ea6000c2e1d00 */
[----:B------:R-:W-:Y:S01]  /*2980*/  IMAD.WIDE.U32 R46, R3, R46, c[0x0][0x168] ;  /* 0x00005a00032e7625 */ /* 0x000fe200078e002e */
[----:B------:R3:W4:Y:S04]  /*2990*/  @!P1 LDG.E.EF.128 R32, [R10.64] ;  /* 0x000000040a209981 */ /* 0x000728000c0e1d00 */
[----:B------:R-:W5:Y:S04]  /*29a0*/  LDG.E.EL.128 R20, [R52.64+0x4800] ;  /* 0x0048000434147981 */ /* 0x000f68000c2e1d00 */
[----:B------:R-:W3:Y:S04]  /*29b0*/  LDG.E.EL.128 R36, [R46.64+0xc000] ;  /* 0x00c000042e247981 */ /* 0x000ee8000c2e1d00 */
[----:B------:R-:W3:Y:S04]  /*29c0*/  LDG.E.EL.128 R24, [R46.64+0x9000] ;  /* 0x009000042e187981 */ /* 0x000ee8000c2e1d00 */
[----:B0-----:R-:W5:Y:S04]  /*29d0*/  LDG.E.EL.128 R12, [R46.64+0xc010] ;  /* 0x00c010042e0c7981 */ /* 0x001f68000c2e1d00 */
[----:B------:R-:W5:Y:S04]  /*29e0*/  LDG.E.EL.128 R16, [R46.64+0x9010] ;  /* 0x009010042e107981 */ /* 0x000f68000c2e1d00 */
[----:B------:R-:W0:Y:S04]  /*29f0*/  LDS R9, [0x10] ;  /* 0x00001000ff097984 */ /* 0x000e280000000800 */
[----:B------:R-:W0:Y:S01]  /*2a00*/  LDS R8, [RZ] ;  /* 0x00000000ff087984 */ /* 0x000e220000000800 */
[----:B------:R-:W-:Y:S01]  /*2a10*/  IMAD.WIDE R56, R49, R0, c[0x0][0x1a8] ;  /* 0x00006a0031387625 */ /* 0x000fe200078e0200 */
[----:B--2---:R-:W-:-:S03]  /*2a20*/  PRMT R42, R29, 0x7632, R42 ;  /* 0x000076321d2a7816 */ /* 0x004fc6000000002a */
[----:B------:R-:W-:Y:S01]  /*2a30*/  IMAD.U32 R43, R29, 0x10000, RZ ;  /* 0x000100001d2b7824 */ /* 0x000fe200078e00ff */
[C---:B-1----:R-:W-:Y:S01]  /*2a40*/  PRMT R7, R30.reuse, 0x7632, R7 ;  /* 0x000076321e077816 */ /* 0x042fe20000000007 */
[----:B------:R-:W-:Y:S02]  /*2a50*/  IMAD.U32 R29, R30, 0x10000, RZ ;  /* 0x000100001e1d7824 */ /* 0x000fe400078e00ff */
[----:B------:R-:W-:-:S04]  /*2a60*/  IMAD.MOV.U32 R30, RZ, RZ, 0x39aaaaab ;  /* 0x39aaaaabff1e7424 */ /* 0x000fc800078e00ff */
[----:B0-----:R-:W-:Y:S01]  /*2a70*/  FFMA R9, R9, R30, 9.9999999747524270788e-07 ;  /* 0x358637bd09097423 */ /* 0x001fe2000000001e */
[C---:B------:R-:W-:Y:S01]  /*2a80*/  PRMT R40, R28.reuse, 0x7632, R40 ;  /* 0x000076321c287816 */ /* 0x040fe20000000028 */
[----:B------:R-:W-:-:S04]  /*2a90*/  IMAD.U32 R41, R28, 0x10000, RZ ;  /* 0x000100001c297824 */ /* 0x000fc800078e00ff */
[----:B------:R-:W0:Y:S01]  /*2aa0*/  MUFU.RSQ R9, R9 ;  /* 0x0000000900097308 */ /* 0x000e220000001400 */
[----:B---3--:R-:W-:Y:S01]  /*2ab0*/  IMAD.U32 R10, R40, 0x10000, RZ ;  /* 0x00010000280a7824 */ /* 0x008fe200078e00ff */
[C---:B----4-:R-:W-:Y:S01]  /*2ac0*/  PRMT R40, R33.reuse, 0x7632, R40 ;  /* 0x0000763221287816 */ /* 0x050fe20000000028 */
[----:B------:R-:W-:Y:S01]  /*2ad0*/  IMAD.U32 R51, R33, 0x10000, RZ ;  /* 0x0001000021337824 */ /* 0x000fe200078e00ff */
[----:B------:R-:W-:Y:S01]  /*2ae0*/  PRMT R30, R34, 0x7632, R30 ;  /* 0x00007632221e7816 */ /* 0x000fe2000000001e */
[----:B------:R-:W-:Y:S02]  /*2af0*/  IMAD.U32 R42, R42, 0x10000, RZ ;  /* 0x000100002a2a7824 */ /* 0x000fe400078e00ff */
[----:B------:R-:W-:Y:S01]  /*2b00*/  IMAD.U32 R33, R34, 0x10000, RZ ;  /* 0x0001000022217824 */ /* 0x000fe200078e00ff */
[----:B-----5:R-:W-:Y:S01]  /*2b10*/  PRMT R34, R20, 0x7632, R34 ;  /* 0x0000763214227816 */ /* 0x020fe20000000022 */
[----:B------:R-:W-:Y:S01]  /*2b20*/  FADD R36, R36, R41 ;  /* 0x0000002924247221 */ /* 0x000fe20000000000 */
[----:B------:R-:W-:Y:S01]  /*2b30*/  IMAD.U32 R41, R32, 0x10000, RZ ;  /* 0x0001000020297824 */ /* 0x000fe200078e00ff */
[----:B------:R-:W-:Y:S01]  /*2b40*/  FADD R39, R39, R42 ;  /* 0x0000002a27277221 */ /* 0x000fe20000000000 */
[----:B------:R-:W-:Y:S01]  /*2b50*/  FADD R10, R37, R10 ;  /* 0x0000000a250a7221 */ /* 0x000fe20000000000 */
[C---:B------:R-:W-:Y:S01]  /*2b60*/  PRMT R42, R21.reuse, 0x7632, R42 ;  /* 0x00007632152a7816 */ /* 0x040fe2000000002a */
[----:B------:R-:W-:Y:S01]  /*2b70*/  IMAD.U32 R55, R21, 0x10000, RZ ;  /* 0x0001000015377824 */ /* 0x000fe200078e00ff */
[----:B------:R-:W-:Y:S01]  /*2b80*/  FADD R38, R38, R43 ;  /* 0x0000002b26267221 */ /* 0x000fe20000000000 */
[C---:B------:R-:W-:Y:S01]  /*2b90*/  PRMT R21, R22.reuse, 0x7632, R21 ;  /* 0x0000763216157816 */ /* 0x040fe20000000015 */
[----:B------:R-:W-:Y:S01]  /*2ba0*/  IMAD.U32 R37, R22, 0x10000, RZ ;  /* 0x0001000016257824 */ /* 0x000fe200078e00ff */
[----:B------:R-:W-:Y:S01]  /*2bb0*/  PRMT R11, R32, 0x7632, R11 ;  /* 0x00007632200b7816 */ /* 0x000fe2000000000b */
[----:B------:R-:W-:Y:S01]  /*2bc0*/  IMAD.U32 R34, R34, 0x10000, RZ ;  /* 0x0001000022227824 */ /* 0x000fe200078e00ff */
[----:B------:R-:W-:Y:S01]  /*2bd0*/  FADD R22, -R8, R41 ;  /* 0x0000002908167221 */ /* 0x000fe20000000100 */
[----:B------:R-:W-:-:S02]  /*2be0*/  IMAD.U32 R43, R20, 0x10000, RZ ;  /* 0x00010000142b7824 */ /* 0x000fc400078e00ff */
[----:B------:R-:W-:Y:S01]  /*2bf0*/  FADD R34, R25, R34 ;  /* 0x0000002219227221 */ /* 0x000fe20000000000 */
[----:B------:R-:W-:Y:S01]  /*2c00*/  FADD R25, R36, 1 ;  /* 0x3f80000024197421 */ /* 0x000fe20000000000 */
[----:B------:R-:W-:Y:S01]  /*2c10*/  FADD R43, R24, R43 ;  /* 0x0000002b182b7221 */ /* 0x000fe20000000000 */
[----:B0-----:R-:W-:Y:S01]  /*2c20*/  FMUL R22, R9, R22 ;  /* 0x0000001609167220 */ /* 0x001fe20000400000 */
[----:B------:R-:W-:Y:S01]  /*2c30*/  IMAD.U32 R11, R11, 0x10000, RZ ;  /* 0x000100000b0b7824 */ /* 0x000fe200078e00ff */
[----:B------:R-:W-:Y:S01]  /*2c40*/  PRMT R28, R31, 0x7632, R28 ;  /* 0x000076321f1c7816 */ /* 0x000fe2000000001c */
[----:B------:R-:W-:Y:S01]  /*2c50*/  IMAD.U32 R42, R42, 0x10000, RZ ;  /* 0x000100002a2a7824 */ /* 0x000fe200078e00ff */
[----:B------:R-:W-:Y:S01]  /*2c60*/  FFMA R44, R22, R25, R43 ;  /* 0x00000019162c7223 */ /* 0x000fe2000000002b */
[----:B------:R-:W-:Y:S01]  /*2c70*/  FADD R22, -R8, R11 ;  /* 0x0000000b08167221 */ /* 0x000fe20000000100 */
[----:B------:R-:W-:Y:S01]  /*2c80*/  FADD R29, R12, R29 ;  /* 0x0000001d0c1d7221 */ /* 0x000fe20000000000 */
[----:B------:R-:W-:Y:S01]  /*2c90*/  FADD R41, R27, R42 ;  /* 0x0000002a1b297221 */ /* 0x000fe20000000000 */
[----:B------:R-:W-:Y:S01]  /*2ca0*/  IMAD.U32 R12, R21, 0x10000, RZ ;  /* 0x00010000150c7824 */ /* 0x000fe200078e00ff */
[----:B------:R-:W-:Y:S01]  /*2cb0*/  FMUL R11, R9, R22 ;  /* 0x00000016090b7220 */ /* 0x000fe20000400000 */
[----:B------:R-:W-:Y:S01]  /*2cc0*/  PRMT R32, R35, 0x7632, R32 ;  /* 0x0000763223207816 */ /* 0x000fe20000000020 */
[----:B------:R-:W-:-:S02]  /*2cd0*/  IMAD.U32 R27, R40, 0x10000, RZ ;  /* 0x00010000281b7824 */ /* 0x000fc400078e00ff */
[----:B------:R-:W-:Y:S02]  /*2ce0*/  IMAD.U32 R22, R7, 0x10000, RZ ;  /* 0x0001000007167824 */ /* 0x000fe400078e00ff */
[----:B------:R-:W-:Y:S01]  /*2cf0*/  IMAD.U32 R28, R28, 0x10000, RZ ;  /* 0x000100001c1c7824 */ /* 0x000fe200078e00ff */
[----:B------:R-:W-:Y:S01]  /*2d00*/  FADD R48, R26, R55 ;  /* 0x000000371a307221 */ /* 0x000fe20000000000 */
[----:B------:R-:W-:Y:S01]  /*2d10*/  FADD R17, R17, R12 ;  /* 0x0000000c11117221 */ /* 0x000fe20000000000 */
[----:B------:R-:W-:Y:S01]  /*2d20*/  IMAD.U32 R31, R31, 0x10000, RZ ;  /* 0x000100001f1f7824 */ /* 0x000fe200078e00ff */
[----:B------:R-:W-:Y:S01]  /*2d30*/  PRMT R20, R23, 0x7632, R20 ;  /* 0x0000763217147816 */ /* 0x000fe20000000014 */
[C---:B------:R-:W-:Y:S01]  /*2d40*/  FADD R26, -R8.reuse, R27 ;  /* 0x0000001b081a7221 */ /* 0x040fe20000000100 */
[----:B------:R-:W-:Y:S01]  /*2d50*/  FADD R22, R13, R22 ;  /* 0x000000160d167221 */ /* 0x000fe20000000000 */
[----:B------:R-:W-:Y:S01]  /*2d60*/  FADD R28, R15, R28 ;  /* 0x0000001c0f1c7221 */ /* 0x000fe20000000000 */
[----:B------:R-:W-:Y:S01]  /*2d70*/  FADD R12, -R8, R33 ;  /* 0x00000021080c7221 */ /* 0x000fe20000000100 */
[----:B------:R-:W-:-:S02]  /*2d80*/  IMAD.U32 R35, R35, 0x10000, RZ ;  /* 0x0001000023237824 */ /* 0x000fc400078e00ff */
[----:B------:R-:W-:Y:S02]  /*2d90*/  IMAD.U32 R13, R30, 0x10000, RZ ;  /* 0x000100001e0d7824 */ /* 0x000fe400078e00ff */
[----:B------:R-:W-:Y:S01]  /*2da0*/  IMAD.U32 R15, R32, 0x10000, RZ ;  /* 0x00010000200f7824 */ /* 0x000fe200078e00ff */
[----:B------:R-:W-:Y:S01]  /*2db0*/  FADD R24, -R8, R51 ;  /* 0x0000003308187221 */ /* 0x000fe20000000100 */
[----:B------:R-:W-:Y:S01]  /*2dc0*/  FADD R39, R39, 1 ;  /* 0x3f80000027277421 */ /* 0x000fe20000000000 */
[C---:B------:R-:W-:Y:S01]  /*2dd0*/  FMUL R26, R9.reuse, R26 ;  /* 0x0000001a091a7220 */ /* 0x040fe20000400000 */
[----:B------:R-:W-:Y:S01]  /*2de0*/  FADD R31, R14, R31 ;  /* 0x0000001f0e1f7221 */ /* 0x000fe20000000000 */
[----:B------:R-:W-:Y:S01]  /*2df0*/  FADD R37, R16, R37 ;  /* 0x0000002510257221 */ /* 0x000fe20000000000 */
[----:B------:R-:W-:Y:S01]  /*2e00*/  FMUL R42, R9, R12 ;  /* 0x0000000c092a7220 */ /* 0x000fe20000400000 */
[----:B------:R-:W-:Y:S01]  /*2e10*/  IMAD.U32 R23, R23, 0x10000, RZ ;  /* 0x0001000017177824 */ /* 0x000fe200078e00ff */
[----:B------:R-:W-:Y:S01]  /*2e20*/  FADD R16, -R8, R35 ;  /* 0x0000002308107221 */ /* 0x000fe20000000100 */
[----:B------:R-:W-:Y:S01]  /*2e30*/  IMAD.U32 R20, R20, 0x10000, RZ ;  /* 0x0001000014147824 */ /* 0x000fe200078e00ff */
[C---:B------:R-:W-:Y:S01]  /*2e40*/  FADD R12, -R8.reuse, R13 ;  /* 0x0000000d080c7221 */ /* 0x040fe20000000100 */
[----:B------:R-:W-:Y:S01]  /*2e50*/  FADD R14, -R8, R15 ;  /* 0x0000000f080e7221 */ /* 0x000fe20000000100 */
[----:B------:R-:W-:Y:S01]  /*2e60*/  FMUL R25, R9, R24 ;  /* 0x0000001809197220 */ /* 0x000fe20000400000 */
[----:B------:R-:W-:Y:S01]  /*2e70*/  FFMA R7, R26, R39, R41 ;  /* 0x000000271a077223 */ /* 0x000fe20000000029 */
[----:B------:R-:W-:Y:S01]  /*2e80*/  FADD R38, R38, 1 ;  /* 0x3f80000026267421 */ /* 0x000fe20000000000 */
[----:B------:R-:W-:Y:S01]  /*2e90*/  FADD R24, R10, 1 ;  /* 0x3f8000000a187421 */ /* 0x000fe20000000000 */
[----:B------:R-:W-:Y:S01]  /*2ea0*/  FADD R23, R18, R23 ;  /* 0x0000001712177221 */ /* 0x000fe20000000000 */
[----:B------:R-:W-:Y:S01]  /*2eb0*/  FADD R19, R19, R20 ;  /* 0x0000001413137221 */ /* 0x000fe20000000000 */
[----:B------:R-:W-:Y:S01]  /*2ec0*/  FMUL R16, R9, R16 ;  /* 0x0000001009107220 */ /* 0x000fe20000400000 */
[----:B------:R-:W-:Y:S01]  /*2ed0*/  FADD R29, R29, 1 ;  /* 0x3f8000001d1d7421 */ /* 0x000fe20000000000 */
[----:B------:R-:W-:Y:S01]  /*2ee0*/  FADD R31, R31, 1 ;  /* 0x3f8000001f1f7421 */ /* 0x000fe20000000000 */
[C---:B------:R-:W-:Y:S01]  /*2ef0*/  FMUL R12, R9.reuse, R12 ;  /* 0x0000000c090c7220 */ /* 0x040fe20000400000 */
[----:B------:R-:W-:Y:S01]  /*2f00*/  FMUL R14, R9, R14 ;  /* 0x0000000e090e7220 */ /* 0x000fe20000400000 */
[----:B------:R-:W-:Y:S01]  /*2f10*/  FADD R41, R22, 1 ;  /* 0x3f80000016297421 */ /* 0x000fe20000000000 */
[----:B------:R-:W-:Y:S01]  /*2f20*/  FADD R43, R28, 1 ;  /* 0x3f8000001c2b7421 */ /* 0x000fe20000000000 */
[----:B------:R-:W-:Y:S01]  /*2f30*/  FFMA R10, R25, R38, R48 ;  /* 0x00000026190a7223 */ /* 0x000fe20000000030 */
[----:B------:R-:W-:Y:S01]  /*2f40*/  FFMA R11, R11, R24, R34 ;  /* 0x000000180b0b7223 */ /* 0x000fe20000000022 */
[----:B------:R-:W-:Y:S01]  /*2f50*/  FFMA R42, R42, R29, R37 ;  /* 0x0000001d2a2a7223 */ /* 0x000fe20000000025 */
[----:B------:R-:W-:Y:S01]  /*2f60*/  FFMA R40, R16, R31, R23 ;  /* 0x0000001f10287223 */ /* 0x000fe20000000017 */
[----:B------:R-:W-:Y:S01]  /*2f70*/  FFMA R41, R12, R41, R17 ;  /* 0x000000290c297223 */ /* 0x000fe20000000011 */
[----:B------:R-:W-:Y:S01]  /*2f80*/  FFMA R43, R14, R43, R19 ;  /* 0x0000002b0e2b7223 */ /* 0x000fe20000000013 */
[----:B------:R-:W-:-:S02]  /*2f90*/  F2FP.BF16.PACK_AB R49, R7, R10 ;  /* 0x0000000a0731723e */ /* 0x000fc400000010ff */
[----:B------:R-:W-:Y:S02]  /*2fa0*/  F2FP.BF16.PACK_AB R48, R11, R44 ;  /* 0x0000002c0b30723e */ /* 0x000fe400000010ff */
[----:B------:R-:W-:Y:S02]  /*2fb0*/  F2FP.BF16.PACK_AB R50, R41, R42 ;  /* 0x0000002a2932723e */ /* 0x000fe400000010ff */
[----:B------:R-:W-:Y:S02]  /*2fc0*/  F2FP.BF16.PACK_AB R51, R43, R40 ;  /* 0x000000282b33723e */ /* 0x000fe400000010ff */
[----:B------:R-:W-:Y:S01]  /*2fd0*/  IADD3 R55, R5, 0x400, RZ ;  /* 0x0000040005377810 */ /* 0x000fe20007ffe0ff */
[----:B------:R-:W-:Y:S02]  /*2fe0*/  CS2R R12, SRZ ;  /* 0x00000000000c7805 */ /* 0x000fe4000001ff00 */
[----:B------:R0:W-:Y:S01]  /*2ff0*/  @!P1 STG.E.128 [R56.64], R48 ;  /* 0x0000003038009986 */ /* 0x0001e2000c101d04 */
[----:B------:R-:W-:Y:S01]  /*3000*/  CS2R R14, SRZ ;  /* 0x00000000000e7805 */ /* 0x000fe2000001ff00 */
[----:B------:R-:W-:-:S02]  /*3010*/  IMAD.WIDE R60, R55, R0, c[0x0][0x1a0] ;  /* 0x00006800373c7625 */ /* 0x000fc400078e0200 */
[----:B------:R-:W0:Y:S04]  /*3020*/  LDG.E.EL.128 R16, [R52.64+0x6800] ;  /* 0x0068000434107981 */ /* 0x000e28000c2e1d00 */
[----:B------:R1:W2:Y:S04]  /*3030*/  @!P1 LDG.E.EF.128 R12, [R60.64] ;  /* 0x000000043c0c9981 */ /* 0x0002a8000c0e1d00 */
[----:B------:R-:W3:Y:S04]  /*3040*/  LDG.E.EL.128 R20, [R46.64+0xd010] ;  /* 0x00d010042e147981 */ /* 0x000ee8000c2e1d00 */
[----:B------:R-:W4:Y:S04]  /*3050*/  LDG.E.EL.128 R24, [R52.64+0x5000] ;  /* 0x0050000434187981 */ /* 0x000f28000c2e1d00 */
[----:B------:R-:W5:Y:S04]  /*3060*/  LDG.E.EL.128 R28, [R46.64+0xa010] ;  /* 0x00a010042e1c7981 */ /* 0x000f68000c2e1d00 */
[----:B------:R-:W5:Y:S04]  /*3070*/  LDG.E.EL.128 R32, [R46.64+0xd000] ;  /* 0x00d000042e207981 */ /* 0x000f68000c2e1d00 */
[----:B------:R-:W5:Y:S01]  /*3080*/  LDG.E.EL.128 R36, [R46.64+0xa000] ;  /* 0x00a000042e247981 */ /* 0x000f62000c2e1d00 */
[C---:B0-----:R-:W-:Y:S01]  /*3090*/  PRMT R50, R18.reuse, 0x7632, R50 ;  /* 0x0000763212327816 */ /* 0x041fe20000000032 */
[----:B------:R-:W-:Y:S01]  /*30a0*/  IMAD.U32 R51, R18, 0x10000, RZ ;  /* 0x0001000012337824 */ /* 0x000fe200078e00ff */
[C---:B------:R-:W-:Y:S01]  /*30b0*/  PRMT R56, R19.reuse, 0x7632, R56 ;  /* 0x0000763213387816 */ /* 0x040fe20000000038 */
[----:B-1----:R-:W-:-:S02]  /*30c0*/  IMAD.U32 R61, R19, 0x10000, RZ ;  /* 0x00010000133d7824 */ /* 0x002fc400078e00ff */
[----:B------:R-:W-:Y:S01]  /*30d0*/  IMAD.U32 R18, R50, 0x10000, RZ ;  /* 0x0001000032127824 */ /* 0x000fe200078e00ff */
[C---:B--2---:R-:W-:Y:S01]  /*30e0*/  PRMT R48, R14.reuse, 0x7632, R48 ;  /* 0x000076320e307816 */ /* 0x044fe20000000030 */
[----:B------:R-:W-:Y:S01]  /*30f0*/  IMAD.U32 R49, R14, 0x10000, RZ ;  /* 0x000100000e317824 */ /* 0x000fe200078e00ff */
[C---:B------:R-:W-:Y:S01]  /*3100*/  PRMT R14, R16.reuse, 0x7632, R14 ;  /* 0x00007632100e7816 */ /* 0x040fe2000000000e */
[----:B------:R-:W-:Y:S01]  /*3110*/  IMAD.U32 R19, R16, 0x10000, RZ ;  /* 0x0001000010137824 */ /* 0x000fe200078e00ff */
[----:B---3--:R-:W-:Y:S01]  /*3120*/  FADD R50, R20, R51 ;  /* 0x0000003314327221 */ /* 0x008fe20000000000 */
[----:B------:R-:W-:Y:S01]  /*3130*/  PRMT R16, R17, 0x7632, R16 ;  /* 0x0000763211107816 */ /* 0x000fe20000000010 */
[--C-:B------:R-:W-:Y:S01]  /*3140*/  FADD R51, R21, R18.reuse ;  /* 0x0000001215337221 */ /* 0x100fe20000000000 */
[----:B----4-:R-:W-:Y:S01]  /*3150*/  PRMT R18, R27, 0x7632, R18 ;  /* 0x000076321b127816 */ /* 0x010fe20000000012 */
[C---:B------:R-:W-:Y:S01]  /*3160*/  IMAD.U32 R59, R15.reuse, 0x10000, RZ ;  /* 0x000100000f3b7824 */ /* 0x040fe200078e00ff */
[----:B------:R-:W-:Y:S01]  /*3170*/  PRMT R54, R15, 0x7632, R54 ;  /* 0x000076320f367816 */ /* 0x000fe20000000036 */
[----:B------:R-:W-:Y:S01]  /*3180*/  FADD R22, R22, R61 ;  /* 0x0000003d16167221 */ /* 0x000fe20000000000 */
[C---:B------:R-:W-:Y:S01]  /*3190*/  PRMT R15, R12.reuse, 0x7632, R15 ;  /* 0x000076320c0f7816 */ /* 0x040fe2000000000f */
[----:B------:R-:W-:Y:S01]  /*31a0*/  IMAD.U32 R57, R12, 0x10000, RZ ;  /* 0x000100000c397824 */ /* 0x000fe200078e00ff */
[C---:B------:R-:W-:Y:S01]  /*31b0*/  PRMT R20, R24.reuse, 0x7632, R20 ;  /* 0x0000763218147816 */ /* 0x040fe20000000014 */
[----:B------:R-:W-:Y:S01]  /*31c0*/  IMAD.U32 R61, R27, 0x10000, RZ ;  /* 0x000100001b3d7824 */ /* 0x000fe200078e00ff */
[----:B------:R-:W-:Y:S01]  /*31d0*/  PRMT R12, R13, 0x7632, R12 ;  /* 0x000076320d0c7816 */ /* 0x000fe2000000000c */
[----:B------:R-:W-:Y:S01]  /*31e0*/  IMAD.U32 R21, R24, 0x10000, RZ ;  /* 0x0001000018157824 */ /* 0x000fe200078e00ff */
[C---:B------:R-:W-:Y:S01]  /*31f0*/  PRMT R24, R26.reuse, 0x7632, R24 ;  /* 0x000076321a187816 */ /* 0x040fe20000000018 */
[----:B------:R-:W-:-:S02]  /*3200*/  IMAD.U32 R27, R26, 0x10000, RZ ;  /* 0x000100001a1b7824 */ /* 0x000fc400078e00ff */
[----:B------:R-:W-:Y:S02]  /*3210*/  IMAD.U32 R16, R16, 0x10000, RZ ;  /* 0x0001000010107824 */ /* 0x000fe400078e00ff */
[----:B------:R-:W-:Y:S02]  /*3220*/  IMAD.U32 R13, R13, 0x10000, RZ ;  /* 0x000100000d0d7824 */ /* 0x000fe400078e00ff */
[----:B------:R-:W-:Y:S02]  /*3230*/  IMAD.U32 R17, R17, 0x10000, RZ ;  /* 0x0001000011117824 */ /* 0x000fe400078e00ff */
[----:B------:R-:W-:Y:S01]  /*3240*/  IMAD.U32 R26, R18, 0x10000, RZ ;  /* 0x00010000121a7824 */ /* 0x000fe200078e00ff */
[----:B-----5:R-:W-:Y:S01]  /*3250*/  FADD R63, R30, R61 ;  /* 0x0000003d1e3f7221 */ /* 0x020fe20000000000 */
[----:B------:R-:W-:Y:S01]  /*3260*/  IMAD.U32 R14, R14, 0x10000, RZ ;  /* 0x000100000e0e7824 */ /* 0x000fe200078e00ff */
[----:B------:R-:W-:Y:S01]  /*3270*/  FADD R35, R35, R16 ;  /* 0x0000001023237221 */ /* 0x000fe20000000000 */
[----:B------:R-:W-:Y:S01]  /*3280*/  PRMT R18, R25, 0x7632, R18 ;  /* 0x0000763219127816 */ /* 0x000fe20000000012 */
[----:B------:R-:W-:Y:S01]  /*3290*/  FADD R61, R28, R27 ;  /* 0x0000001b1c3d7221 */ /* 0x000fe20000000000 */
[----:B------:R-:W-:Y:S01]  /*32a0*/  FADD R65, R31, R26 ;  /* 0x0000001a1f417221 */ /* 0x000fe20000000000 */
[----:B------:R-:W-:Y:S01]  /*32b0*/  IMAD.U32 R24, R24, 0x10000, RZ ;  /* 0x0001000018187824 */ /* 0x000fe200078e00ff */
[----:B------:R-:W-:Y:S01]  /*32c0*/  FADD R34, R34, R17 ;  /* 0x0000001122227221 */ /* 0x000fe20000000000 */
[----:B------:R-:W-:Y:S01]  /*32d0*/  FADD R16, -R8, R13 ;  /* 0x0000000d08107221 */ /* 0x000fe20000000100 */
[----:B------:R-:W-:Y:S01]  /*32e0*/  IMAD.U32 R56, R56, 0x10000, RZ ;  /* 0x0001000038387824 */ /* 0x000fe200078e00ff */
[----:B------:R-:W-:Y:S01]  /*32f0*/  FADD R33, R33, R14 ;  /* 0x0000000e21217221 */ /* 0x000fe20000000000 */
[----:B------:R-:W-:-:S02]  /*3300*/  IMAD.U32 R31, R54, 0x10000, RZ ;  /* 0x00010000361f7824 */ /* 0x000fc400078e00ff */
[----:B------:R-:W-:Y:S02]  /*3310*/  IMAD.U32 R27, R48, 0x10000, RZ ;  /* 0x00010000301b7824 */ /* 0x000fe400078e00ff */
[----:B------:R-:W-:Y:S02]  /*3320*/  IMAD.U32 R15, R15, 0x10000, RZ ;  /* 0x000100000f0f7824 */ /* 0x000fe400078e00ff */
[----:B------:R-:W-:Y:S01]  /*3330*/  IMAD.U32 R17, R12, 0x10000, RZ ;  /* 0x000100000c117824 */ /* 0x000fe200078e00ff */
[C---:B------:R-:W-:Y:S01]  /*3340*/  FADD R14, -R8.reuse, R57 ;  /* 0x00000039080e7221 */ /* 0x040fe20000000100 */
[----:B------:R-:W-:Y:S01]  /*3350*/  FADD R29, R29, R24 ;  /* 0x000000181d1d7221 */ /* 0x000fe20000000000 */
[----:B------:R-:W-:Y:S01]  /*3360*/  FMUL R57, R9, R16 ;  /* 0x0000001009397220 */ /* 0x000fe20000400000 */
[----:B------:R-:W-:Y:S01]  /*3370*/  FADD R23, R23, R56 ;  /* 0x0000003817177221 */ /* 0x000fe20000000000 */
[----:B------:R-:W-:Y:S01]  /*3380*/  IMAD.U32 R25, R25, 0x10000, RZ ;  /* 0x0001000019197824 */ /* 0x000fe200078e00ff */
[C---:B------:R-:W-:Y:S01]  /*3390*/  FADD R30, -R8.reuse, R59 ;  /* 0x0000003b081e7221 */ /* 0x040fe20000000100 */
[C---:B------:R-:W-:Y:S01]  /*33a0*/  FADD R26, -R8.reuse, R49 ;  /* 0x00000031081a7221 */ /* 0x040fe20000000100 */
[C---:B------:R-:W-:Y:S01]  /*33b0*/  FADD R28, -R8.reuse, R31 ;  /* 0x0000001f081c7221 */ /* 0x040fe20000000100 */
[----:B------:R-:W-:Y:S01]  /*33c0*/  FADD R24, -R8, R27 ;  /* 0x0000001b08187221 */ /* 0x000fe20000000100 */
[----:B------:R-:W-:Y:S01]  /*33d0*/  FADD R19, R32, R19 ;  /* 0x0000001320137221 */ /* 0x000fe20000000000 */
[----:B------:R-:W-:Y:S01]  /*33e0*/  IMAD.U32 R20, R20, 0x10000, RZ ;  /* 0x0001000014147824 */ /* 0x000fe200078e00ff */
[----:B------:R-:W-:Y:S01]  /*33f0*/  FADD R12, -R8, R15 ;  /* 0x0000000f080c7221 */ /* 0x000fe20000000100 */
[----:B------:R-:W-:Y:S01]  /*3400*/  IMAD.U32 R18, R18, 0x10000, RZ ;  /* 0x0001000012127824 */ /* 0x000fe200078e00ff */
[----:B------:R-:W-:Y:S01]  /*3410*/  FADD R16, -R8, R17 ;  /* 0x0000001108107221 */ /* 0x000fe20000000100 */
[C---:B------:R-:W-:Y:S01]  /*3420*/  FMUL R30, R9.reuse, R30 ;  /* 0x0000001e091e7220 */ /* 0x040fe20000400000 */
[C---:B------:R-:W-:Y:S01]  /*3430*/  FMUL R26, R9.reuse, R26 ;  /* 0x0000001a091a7220 */ /* 0x040fe20000400000 */
[----:B------:R-:W-:Y:S01]  /*3440*/  FADD R31, R22, 1 ;  /* 0x3f800000161f7421 */ /* 0x000fe20000000000 */
[----:B------:R-:W-:Y:S01]  /*3450*/  FADD R27, R50, 1 ;  /* 0x3f800000321b7421 */ /* 0x000fe20000000000 */
[C---:B------:R-:W-:Y:S01]  /*3460*/  FMUL R28, R9.reuse, R28 ;  /* 0x0000001c091c7220 */ /* 0x040fe20000400000 */
[----:B------:R-:W-:Y:S01]  /*3470*/  FMUL R24, R9, R24 ;  /* 0x0000001809187220 */ /* 0x000fe20000400000 */
[----:B------:R-:W-:Y:S01]  /*3480*/  FADD R23, R23, 1 ;  /* 0x3f80000017177421 */ /* 0x000fe20000000000 */
[----:B------:R-:W-:Y:S01]  /*3490*/  FADD R49, R51, 1 ;  /* 0x3f80000033317421 */ /* 0x000fe20000000000 */
[----:B------:R-:W-:Y:S01]  /*34a0*/  FADD R21, R36, R21 ;  /* 0x0000001524157221 */ /* 0x000fe20000000000 */
[----:B------:R-:W-:Y:S01]  /*34b0*/  FADD R38, R38, R25 ;  /* 0x0000001926267221 */ /* 0x000fe20000000000 */
        /* <DEDUP_REMOVED lines=15> */
[----:B------:R-:W-:Y:S01]  /*35b0*/  FFMA R54, R16, R35, R39 ;  /* 0x0000002310367223 */ /* 0x000fe20000000027 */
[----:B------:R-:W-:Y:S01]  /*35c0*/  FFMA R56, R12, R33, R37 ;  /* 0x000000210c387223 */ /* 0x000fe20000000025 */
[----:B------:R-:W-:Y:S01]  /*35d0*/  IMAD.WIDE R60, R55, R0, c[0x0][0x1a8] ;  /* 0x00006a00373c7625 */ /* 0x000fe200078e0200 */
[----:B------:R-:W-:-:S02]  /*35e0*/  IADD3 R55, R5, 0x800, RZ ;  /* 0x0000080005377810 */ /* 0x000fc40007ffe0ff */
[----:B------:R-:W-:Y:S02]  /*35f0*/  F2FP.BF16.PACK_AB R39, R51, R48 ;  /* 0x000000303327723e */ /* 0x000fe400000010ff */
[----:B------:R-:W-:Y:S02]  /*3600*/  F2FP.BF16.PACK_AB R38, R49, R50 ;  /* 0x000000323126723e */ /* 0x000fe400000010ff */
[----:B------:R-:W-:Y:S02]  /*3610*/  F2FP.BF16.PACK_AB R37, R54, R57 ;  /* 0x000000393625723e */ /* 0x000fe400000010ff */
[----:B------:R-:W-:Y:S01]  /*3620*/  F2FP.BF16.PACK_AB R36, R56, R59 ;  /* 0x0000003b3824723e */ /* 0x000fe200000010ff */
[----:B------:R-:W-:Y:S01]  /*3630*/  CS2R R12, SRZ ;  /* 0x00000000000c7805 */ /* 0x000fe2000001ff00 */
[----:B------:R-:W-:Y:S01]  /*3640*/  CS2R R14, SRZ ;  /* 0x00000000000e7805 */ /* 0x000fe2000001ff00 */
[----:B------:R-:W-:Y:S02]  /*3650*/  IMAD.WIDE R62, R55, R0, c[0x0][0x1a0] ;  /* 0x00006800373e7625 */ /* 0x000fe400078e0200 */
[----:B------:R0:W-:Y:S04]  /*3660*/  @!P1 STG.E.128 [R60.64], R36 ;  /* 0x000000243c009986 */ /* 0x0001e8000c101d04 */
[----:B------:R1:W2:Y:S04]  /*3670*/  LDG.E.EL.128 R16, [R52.64+0x7000] ;  /* 0x0070000434107981 */ /* 0x0002a8000c2e1d00 */
[----:B------:R-:W3:Y:S04]  /*3680*/  @!P1 LDG.E.EF.128 R12, [R62.64] ;  /* 0x000000043e0c9981 */ /* 0x000ee8000c0e1d00 */
[----:B------:R1:W4:Y:S04]  /*3690*/  LDG.E.EL.128 R20, [R52.64+0x5800] ;  /* 0x0058000434147981 */ /* 0x000328000c2e1d00 */
[----:B------:R5:W4:Y:S04]  /*36a0*/  LDG.E.EL.128 R24, [R46.64+0xe000] ;  /* 0x00e000042e187981 */ /* 0x000b28000c2e1d00 */
[----:B------:R5:W4:Y:S04]  /*36b0*/  LDG.E.EL.128 R28, [R46.64+0xb000] ;  /* 0x00b000042e1c7981 */ /* 0x000b28000c2e1d00 */
[----:B------:R5:W4:Y:S04]  /*36c0*/  LDG.E.EL.128 R32, [R46.64+0xe010] ;  /* 0x00e010042e207981 */ /* 0x000b28000c2e1d00 */
[----:B0-----:R5:W4:Y:S01]  /*36d0*/  LDG.E.EL.128 R36, [R46.64+0xb010] ;  /* 0x00b010042e247981 */ /* 0x001b22000c2e1d00 */
[----:B------:R-:W-:-:S02]  /*36e0*/  FSETP.GT.AND P4, PT, R41, +INF , PT ;  /* 0x7f8000002900780b */ /* 0x000fc40003f84000 */
[C---:B------:R-:W-:Y:S02]  /*36f0*/  FSETP.GT.AND P5, PT, R42.reuse, +INF , PT ;  /* 0x7f8000002a00780b */ /* 0x040fe40003fa4000 */
[----:B------:R-:W-:Y:S02]  /*3700*/  FSEL R58, R41, +INF , !P4 ;  /* 0x7f800000293a7808 */ /* 0x000fe40006000000 */
[----:B------:R-:W-:Y:S02]  /*3710*/  FSEL R61, R42, +INF , !P5 ;  /* 0x7f8000002a3d7808 */ /* 0x000fe40006800000 */
[----:B-1----:R-:W-:Y:S02]  /*3720*/  FSEL R52, R58, +INF , !P1 ;  /* 0x7f8000003a347808 */ /* 0x002fe40004800000 */
[----:B------:R-:W-:Y:S02]  /*3730*/  FSEL R61, R61, +INF , !P1 ;  /* 0x7f8000003d3d7808 */ /* 0x000fe40004800000 */
[----:B------:R-:W-:-:S02]  /*3740*/  FSETP.GEU.AND P5, PT, R52, R49, PT ;  /* 0x000000313400720b */ /* 0x000fc40003fae000 */
[C---:B------:R-:W-:Y:S02]  /*3750*/  FSETP.GEU.AND P6, PT, R61.reuse, R50, PT ;  /* 0x000000323d00720b */ /* 0x040fe40003fce000 */
[C---:B-----5:R-:W-:Y:S02]  /*3760*/  FSEL R47, R52.reuse, R49, !P5 ;  /* 0x00000031342f7208 */ /* 0x060fe40006800000 */
[C---:B------:R-:W-:Y:S02]  /*3770*/  FSETP.NAN.AND P5, PT, R52.reuse, R52, PT ;  /* 0x000000343400720b */ /* 0x040fe40003fa8000 */
[C---:B------:R-:W-:Y:S02]  /*3780*/  FSETP.NAN.AND P4, PT, R61.reuse, R61, PT ;  /* 0x0000003d3d00720b */ /* 0x040fe40003f88000 */
[----:B------:R-:W-:Y:S02]  /*3790*/  @!P1 FSEL R52, R52, R47, P5 ;  /* 0x0000002f34349208 */ /* 0x000fe40002800000 */
[----:B------:R-:W-:-:S04]  /*37a0*/  FSEL R58, R61, R50, !P6 ;  /* 0x000000323d3a7208 */ /* 0x000fc80007000000 */
[----:B------:R-:W-:Y:S02]  /*37b0*/  @!P1 FSEL R61, R61, R58, P4 ;  /* 0x0000003a3d3d9208 */ /* 0x000fe40002000000 */
[----:B------:R-:W-:Y:S02]  /*37c0*/  FSETP.GT.AND P4, PT, R44, +INF , PT ;  /* 0x7f8000002c00780b */ /* 0x000fe40003f84000 */
[----:B------:R-:W-:Y:S02]  /*37d0*/  FSETP.GT.AND P5, PT, R11, +INF , PT ;  /* 0x7f8000000b00780b */ /* 0x000fe40003fa4000 */
[C---:B--2---:R-:W-:Y:S01]  /*37e0*/  PRMT R46, R16.reuse, 0x7632, R46 ;  /* 0x00007632102e7816 */ /* 0x044fe2000000002e */
[----:B------:R-:W-:Y:S02]  /*37f0*/  IMAD.U32 R53, R16, 0x10000, RZ ;  /* 0x0001000010357824 */ /* 0x000fe400078e00ff */
[----:B---3--:R-:W-:Y:S02]  /*3800*/  IMAD.U32 R47, R12, 0x10000, RZ ;  /* 0x000100000c2f7824 */ /* 0x008fe400078e00ff */
[----:B------:R-:W-:Y:S01]  /*3810*/  IMAD.U32 R46, R46, 0x10000, RZ ;  /* 0x000100002e2e7824 */ /* 0x000fe200078e00ff */
[C---:B----4-:R-:W-:Y:S01]  /*3820*/  PRMT R16, R20.reuse, 0x7632, R16 ;  /* 0x0000763214107816 */ /* 0x050fe20000000010 */
[----:B------:R-:W-:Y:S01]  /*3830*/  IMAD.U32 R63, R20, 0x10000, RZ ;  /* 0x00010000143f7824 */ /* 0x000fe200078e00ff */
[----:B------:R-:W-:Y:S01]  /*3840*/  FADD R20, -R8, R47 ;  /* 0x0000002f08147221 */ /* 0x000fe20000000100 */
[----:B------:R-:W-:Y:S01]  /*3850*/  FADD R24, R24, R53 ;  /* 0x0000003518187221 */ /* 0x000fe20000000000 */
[----:B------:R-:W-:Y:S01]  /*3860*/  FADD R46, R25, R46 ;  /* 0x0000002e192e7221 */ /* 0x000fe20000000000 */
[----:B------:R-:W-:-:S02]  /*3870*/  IMAD.U32 R16, R16, 0x10000, RZ ;  /* 0x0001000010107824 */ /* 0x000fc400078e00ff */
[----:B------:R-:W-:Y:S01]  /*3880*/  FADD R25, R24, 1 ;  /* 0x3f80000018197421 */ /* 0x000fe20000000000 */
[----:B------:R-:W-:Y:S01]  /*3890*/  FMUL R24, R9, R20 ;  /* 0x0000001409187220 */ /* 0x000fe20000400000 */
[----:B------:R-:W-:Y:S01]  /*38a0*/  FSEL R20, R44, +INF , !P4 ;  /* 0x7f8000002c147808 */ /* 0x000fe20006000000 */
[----:B------:R-:W-:Y:S01]  /*38b0*/  FADD R63, R28, R63 ;  /* 0x0000003f1c3f7221 */ /* 0x000fe20000000000 */
[----:B------:R-:W-:Y:S01]  /*38c0*/  FADD R58, R29, R16 ;  /* 0x000000101d3a7221 */ /* 0x000fe20000000000 */
[----:B------:R-:W-:Y:S02]  /*38d0*/  FSETP.GT.AND P4, PT, R10, +INF , PT ;  /* 0x7f8000000a00780b */ /* 0x000fe40003f84000 */
[----:B------:R-:W-:Y:S02]  /*38e0*/  PRMT R12, R12, 0x7632, R12 ;  /* 0x000076320c0c7816 */ /* 0x000fe4000000000c */
[----:B------:R-:W-:Y:S02]  /*38f0*/  FSEL R29, R11, +INF , !P5 ;  /* 0x7f8000000b1d7808 */ /* 0x000fe40006800000 */
[----:B------:R-:W-:Y:S01]  /*3900*/  FSEL R53, R20, +INF , !P1 ;  /* 0x7f80000014357808 */ /* 0x000fe20004800000 */
[----:B------:R-:W-:Y:S01]  /*3910*/  FFMA R16, R24, R25, R63 ;  /* 0x0000001918107223 */ /* 0x000fe2000000003f */
[----:B------:R-:W-:Y:S01]  /*3920*/  FSEL R20, R10, +INF , !P4 ;  /* 0x7f8000000a147808 */ /* 0x000fe20006000000 */
[----:B------:R-:W-:Y:S01]  /*3930*/  IMAD.U32 R25, R12, 0x10000, RZ ;  /* 0x000100000c197824 */ /* 0x000fe200078e00ff */
[----:B------:R-:W-:-:S02]  /*3940*/  FSEL R29, R29, +INF , !P1 ;  /* 0x7f8000001d1d7808 */ /* 0x000fc40004800000 */
[----:B------:R-:W-:Y:S01]  /*3950*/  FSETP.GEU.AND P6, PT, R53, R59, PT ;  /* 0x0000003b3500720b */ /* 0x000fe20003fce000 */
[----:B------:R-:W-:Y:S01]  /*3960*/  FADD R28, -R8, R25 ;  /* 0x00000019081c7221 */ /* 0x000fe20000000100 */
[----:B------:R-:W-:Y:S02]  /*3970*/  FSEL R20, R20, +INF , !P1 ;  /* 0x7f80000014147808 */ /* 0x000fe40004800000 */
[----:B------:R-:W-:Y:S02]  /*3980*/  FSETP.GEU.AND P5, PT, R29, R56, PT ;  /* 0x000000381d00720b */ /* 0x000fe40003fae000 */
[C---:B------:R-:W-:Y:S02]  /*3990*/  FSETP.NAN.AND P4, PT, R53.reuse, R53, PT ;  /* 0x000000353500720b */ /* 0x040fe40003f88000 */
[----:B------:R-:W-:Y:S01]  /*39a0*/  FSEL R12, R53, R59, !P6 ;  /* 0x0000003b350c7208 */ /* 0x000fe20007000000 */
[----:B------:R-:W-:Y:S01]  /*39b0*/  FADD R46, R46, 1 ;  /* 0x3f8000002e2e7421 */ /* 0x000fe20000000000 */
[----:B------:R-:W-:Y:S01]  /*39c0*/  FSETP.GEU.AND P6, PT, R20, R57, PT ;  /* 0x000000391400720b */ /* 0x000fe20003fce000 */
[----:B------:R-:W-:Y:S01]  /*39d0*/  FMUL R25, R9, R28 ;  /* 0x0000001c09197220 */ /* 0x000fe20000400000 */
[----:B------:R-:W-:-:S02]  /*39e0*/  FSEL R24, R29, R56, !P5 ;  /* 0x000000381d187208 */ /* 0x000fc40006800000 */
[----:B------:R-:W-:Y:S02]  /*39f0*/  @!P1 FSEL R53, R53, R12, P4 ;  /* 0x0000000c35359208 */ /* 0x000fe40002000000 */
[----:B------:R-:W-:Y:S01]  /*3a00*/  FSETP.NAN.AND P5, PT, R29, R29, PT ;  /* 0x0000001d1d00720b */ /* 0x000fe20003fa8000 */
[----:B------:R-:W-:Y:S01]  /*3a10*/  FFMA R25, R25, R46, R58 ;  /* 0x0000002e19197223 */ /* 0x000fe2000000003a */
[C---:B------:R-:W-:Y:S02]  /*3a20*/  FSEL R47, R20.reuse, R57, !P6 ;  /* 0x00000039142f7208 */ /* 0x040fe40007000000 */
[----:B------:R-:W-:Y:S02]  /*3a30*/  FSETP.GEU.AND P4, PT, R53, R16, PT ;  /* 0x000000103500720b */ /* 0x000fe40003f8e000 */
[----:B------:R-:W-:Y:S02]  /*3a40*/  FSETP.NAN.AND P6, PT, R20, R20, PT ;  /* 0x000000141400720b */ /* 0x000fe40003fc8000 */
[----:B------:R-:W-:-:S02]  /*3a50*/  @!P1 FSEL R29, R29, R24, P5 ;  /* 0x000000181d1d9208 */ /* 0x000fc40002800000 */
[C---:B------:R-:W-:Y:S02]  /*3a60*/  FSETP.NAN.AND P5, PT, R53.reuse, R53, PT ;  /* 0x000000353500720b */ /* 0x040fe40003fa8000 */
[----:B------:R-:W-:Y:S02]  /*3a70*/  FSEL R12, R53, R16, !P4 ;  /* 0x00000010350c7208 */ /* 0x000fe40006000000 */
[----:B------:R-:W-:Y:S02]  /*3a80*/  @!P1 FSEL R20, R20, R47, P6 ;  /* 0x0000002f14149208 */ /* 0x000fe40003000000 */
[----:B------:R-:W-:Y:S02]  /*3a90*/  FSETP.GEU.AND P6, PT, R29, R25, PT ;  /* 0x000000191d00720b */ /* 0x000fe40003fce000 */
[----:B------:R-:W-:Y:S01]  /*3aa0*/  @!P1 FSEL R53, R53, R12, P5 ;  /* 0x0000000c35359208 */ /* 0x000fe20002800000 */
[----:B------:R-:W-:Y:S01]  /*3ab0*/  IMAD.U32 R63, R17, 0x10000, RZ ;  /* 0x00010000113f7824 */ /* 0x000fe200078e00ff */
[----:B------:R-:W-:Y:S01]  /*3ac0*/  FSETP.NAN.AND P4, PT, R29, R29, PT ;  /* 0x0000001d1d00720b */ /* 0x000fe20003f88000 */
[----:B------:R-:W-:Y:S01]  /*3ad0*/  IMAD.U32 R47, R13, 0x10000, RZ ;  /* 0x000100000d2f7824 */ /* 0x000fe200078e00ff */
[----:B------:R-:W-:Y:S01]  /*3ae0*/  FSEL R12, R29, R25, !P6 ;  /* 0x000000191d0c7208 */ /* 0x000fe20007000000 */
[----:B------:R-:W-:Y:S01]  /*3af0*/  IMAD.U32 R65, R21, 0x10000, RZ ;  /* 0x0001000015417824 */ /* 0x000fe200078e00ff */
[----:B------:R-:W-:Y:S01]  /*3b00*/  FADD R26, R26, R63 ;  /* 0x0000003f1a1a7221 */ /* 0x000fe20000000000 */
[----:B------:R-:W-:Y:S01]  /*3b10*/  FADD R24, -R8, R47 ;  /* 0x0000002f08187221 */ /* 0x000fe20000000100 */
[----:B------:R-:W-:Y:S01]  /*3b20*/  @!P1 FSEL R29, R29, R12, P4 ;  /* 0x0000000c1d1d9208 */ /* 0x000fe20002000000 */
[----:B------:R-:W-:Y:S01]  /*3b30*/  IMAD.MOV.U32 R12, RZ, RZ, R53 ;  /* 0x000000ffff0c7224 */ /* 0x000fe200078e0035 */
[----:B------:R-:W-:Y:S01]  /*3b40*/  PRMT R21, R21, 0x7632, R21 ;  /* 0x0000763215157816 */ /* 0x000fe20000000015 */
[----:B------:R-:W-:Y:S01]  /*3b50*/  FADD R65, R30, R65 ;  /* 0x000000411e417221 */ /* 0x000fe20000000000 */
[----:B------:R-:W-:Y:S01]  /*3b60*/  FADD R47, R26, 1 ;  /* 0x3f8000001a2f7421 */ /* 0x000fe20000000000 */
[----:B------:R-:W-:Y:S01]  /*3b70*/  FMUL R24, R9, R24 ;  /* 0x0000001809187220 */ /* 0x000fe20000400000 */
[----:B------:R-:W-:-:S02]  /*3b80*/  PRMT R13, R17, 0x7632, R13 ;  /* 0x00007632110d7816 */ /* 0x000fc4000000000d */
[----:B------:R-:W-:Y:S02]  /*3b90*/  FSETP.GEU.AND P4, PT, R12, R29, PT ;  /* 0x0000001d0c00720b */ /* 0x000fe40003f8e000 */
[----:B------:R-:W-:Y:S01]  /*3ba0*/  FSETP.GT.AND P5, PT, R7, +INF , PT ;  /* 0x7f8000000700780b */ /* 0x000fe20003fa4000 */
[----:B------:R-:W-:Y:S01]  /*3bb0*/  FFMA R17, R24, R47, R65 ;  /* 0x0000002f18117223 */ /* 0x000fe20000000041 */
[----:B------:R-:W-:Y:S02]  /*3bc0*/  IMAD.U32 R26, R21, 0x10000, RZ ;  /* 0x00010000151a7824 */ /* 0x000fe400078e00ff */
[----:B------:R-:W-:Y:S01]  /*3bd0*/  IMAD.U32 R24, R13, 0x10000, RZ ;  /* 0x000100000d187824 */ /* 0x000fe200078e00ff */
[----:B------:R-:W-:Y:S02]  /*3be0*/  FSEL R21, R7, +INF , !P5 ;  /* 0x7f80000007157808 */ /* 0x000fe40006800000 */
[----:B------:R-:W-:Y:S01]  /*3bf0*/  FSETP.GT.AND P5, PT, R40, +INF , PT ;  /* 0x7f8000002800780b */ /* 0x000fe20003fa4000 */
[----:B------:R-:W-:Y:S01]  /*3c00*/  FADD R28, R27, R24 ;  /* 0x000000181b1c7221 */ /* 0x000fe20000000000 */
[----:B------:R-:W-:-:S02]  /*3c10*/  FSETP.NAN.AND P6, PT, R12, R12, PT ;  /* 0x0000000c0c00720b */ /* 0x000fc40003fc8000 */
[----:B------:R-:W-:Y:S02]  /*3c20*/  FSEL R24, R40, +INF , !P5 ;  /* 0x7f80000028187808 */ /* 0x000fe40006800000 */
[----:B------:R-:W-:Y:S02]  /*3c30*/  FSETP.GEU.AND P5, PT, R20, R17, PT ;  /* 0x000000111400720b */ /* 0x000fe40003fae000 */
[----:B------:R-:W-:Y:S02]  /*3c40*/  @P4 FSEL R12, R12, R29, P6 ;  /* 0x0000001d0c0c4208 */ /* 0x000fe40003000000 */
[----:B------:R-:W-:Y:S02]  /*3c50*/  FSEL R27, R21, +INF , !P1 ;  /* 0x7f800000151b7808 */ /* 0x000fe40004800000 */
[----:B------:R-:W-:Y:S02]  /*3c60*/  FSETP.NAN.AND P4, PT, R20, R20, PT ;  /* 0x000000141400720b */ /* 0x000fe40003f88000 */
[----:B------:R-:W-:-:S02]  /*3c70*/  PRMT R13, R13, 0x7632, R13 ;  /* 0x000076320d0d7816 */ /* 0x000fc4000000000d */
[----:B------:R-:W-:Y:S02]  /*3c80*/  FSEL R21, R20, R17, !P5 ;  /* 0x0000001114157208 */ /* 0x000fe40006800000 */
[----:B------:R-:W-:Y:S01]  /*3c90*/  FSETP.GEU.AND P5, PT, R10, -INF , PT ;  /* 0xff8000000a00780b */ /* 0x000fe20003fae000 */
[----:B------:R-:W-:Y:S01]  /*3ca0*/  IMAD.U32 R29, R13, 0x10000, RZ ;  /* 0x000100000d1d7824 */ /* 0x000fe200078e00ff */
[----:B------:R-:W-:Y:S02]  /*3cb0*/  @!P1 FSEL R20, R20, R21, P4 ;  /* 0x0000001514149208 */ /* 0x000fe40002000000 */
[----:B------:R-:W-:Y:S02]  /*3cc0*/  FSETP.GEU.AND P6, PT, R27, R54, PT ;  /* 0x000000361b00720b */ /* 0x000fe40003fce000 */
[----:B------:R-:W-:Y:S01]  /*3cd0*/  FSEL R13, R24, +INF , !P1 ;  /* 0x7f800000180d7808 */ /* 0x000fe20004800000 */
[----:B------:R-:W-:Y:S01]  /*3ce0*/  FADD R24, -R8, R29 ;  /* 0x0000001d08187221 */ /* 0x000fe20000000100 */
[----:B------:R-:W-:-:S02]  /*3cf0*/  FSETP.GEU.AND P4, PT, R12, R20, PT ;  /* 0x000000140c00720b */ /* 0x000fc40003f8e000 */
[----:B------:R-:W-:Y:S01]  /*3d00*/  FSEL R21, R10, -INF , P5 ;  /* 0xff8000000a157808 */ /* 0x000fe20002800000 */
[----:B------:R-:W-:Y:S01]  /*3d10*/  FADD R31, R31, R26 ;  /* 0x0000001a1f1f7221 */ /* 0x000fe20000000000 */
[C---:B------:R-:W-:Y:S01]  /*3d20*/  FSEL R10, R27.reuse, R54, !P6 ;  /* 0x000000361b0a7208 */ /* 0x040fe20007000000 */
[----:B------:R-:W-:Y:S01]  /*3d30*/  FADD R29, R28, 1 ;  /* 0x3f8000001c1d7421 */ /* 0x000fe20000000000 */
[----:B------:R-:W-:Y:S01]  /*3d40*/  FSETP.NAN.AND P5, PT, R27, R27, PT ;  /* 0x0000001b1b00720b */ /* 0x000fe20003fa8000 */
[----:B------:R-:W-:Y:S01]  /*3d50*/  FMUL R26, R9, R24 ;  /* 0x00000018091a7220 */ /* 0x000fe20000400000 */
[----:B------:R-:W-:Y:S02]  /*3d60*/  FSETP.GEU.AND P6, PT, R13, R48, PT ;  /* 0x000000300d00720b */ /* 0x000fe40003fce000 */
[----:B------:R-:W-:Y:S01]  /*3d70*/  @!P1 FSEL R27, R27, R10, P5 ;  /* 0x0000000a1b1b9208 */ /* 0x000fe20002800000 */
[----:B------:R-:W-:Y:S01]  /*3d80*/  FFMA R10, R26, R29, R31 ;  /* 0x0000001d1a0a7223 */ /* 0x000fe2000000001f */
[----:B------:R-:W-:-:S02]  /*3d90*/  FSEL R24, R13, R48, !P6 ;  /* 0x000000300d187208 */ /* 0x000fc40007000000 */
[C---:B------:R-:W-:Y:S02]  /*3da0*/  FSETP.NAN.AND P6, PT, R13.reuse, R13, PT ;  /* 0x0000000d0d00720b */ /* 0x040fe40003fc8000 */
[C---:B------:R-:W-:Y:S02]  /*3db0*/  FSETP.NAN.AND P5, PT, R12.reuse, R12, PT ;  /* 0x0000000c0c00720b */ /* 0x040fe40003fa8000 */
[----:B------:R-:W-:Y:S02]  /*3dc0*/  @!P1 FSEL R13, R13, R24, P6 ;  /* 0x000000180d0d9208 */ /* 0x000fe40003000000 */
[----:B------:R-:W-:Y:S02]  /*3dd0*/  @P4 FSEL R12, R12, R20, P5 ;  /* 0x000000140c0c4208 */ /* 0x000fe40002800000 */
[----:B------:R-:W-:Y:S02]  /*3de0*/  FSETP.GT.AND P6, PT, R43, +INF , PT ;  /* 0x7f8000002b00780b */ /* 0x000fe40003fc4000 */
[----:B------:R-:W-:-:S02]  /*3df0*/  FSETP.GEU.AND P4, PT, R27, R10, PT ;  /* 0x0000000a1b00720b */ /* 0x000fc40003f8e000 */
[----:B------:R-:W-:Y:S02]  /*3e00*/  FSEL R20, R21, -INF , !P1 ;  /* 0xff80000015147808 */ /* 0x000fe40004800000 */
[----:B------:R-:W-:Y:S02]  /*3e10*/  FSEL R21, R43, +INF , !P6 ;  /* 0x7f8000002b157808 */ /* 0x000fe40007000000 */
[C---:B------:R-:W-:Y:S02]  /*3e20*/  FSETP.NAN.AND P5, PT, R27.reuse, R27, PT ;  /* 0x0000001b1b00720b */ /* 0x040fe40003fa8000 */
[C---:B------:R-:W-:Y:S02]  /*3e30*/  FSEL R24, R27.reuse, R10, !P4 ;  /* 0x0000000a1b187208 */ /* 0x040fe40006000000 */
[----:B------:R-:W-:Y:S02]  /*3e40*/  FSETP.GEU.AND P6, PT, R44, -INF , PT ;  /* 0xff8000002c00780b */ /* 0x000fe40003fce000 */
[----:B------:R-:W-:-:S02]  /*3e50*/  @!P1 FSEL R27, R27, R24, P5 ;  /* 0x000000181b1b9208 */ /* 0x000fc40002800000 */
[----:B------:R-:W-:Y:S02]  /*3e60*/  FSEL R24, R44, -INF , P6 ;  /* 0xff8000002c187808 */ /* 0x000fe40003000000 */
[----:B------:R-:W-:Y:S02]  /*3e70*/  FSEL R21, R21, +INF , !P1 ;  /* 0x7f80000015157808 */ /* 0x000fe40004800000 */
[----:B------:R-:W-:Y:S02]  /*3e80*/  FSETP.GT.AND P4, PT, R20, R57, PT ;  /* 0x000000391400720b */ /* 0x000fe40003f84000 */
[----:B------:R-:W-:Y:S02]  /*3e90*/  FSEL R24, R24, -INF , !P1 ;  /* 0xff80000018187808 */ /* 0x000fe40004800000 */
[----:B------:R-:W-:Y:S02]  /*3ea0*/  FSETP.GEU.AND P5, PT, R21, R51, PT ;  /* 0x000000331500720b */ /* 0x000fe40003fae000 */
[----:B------:R-:W-:-:S02]  /*3eb0*/  FSEL R57, R20, R57, P4 ;  /* 0x0000003914397208 */ /* 0x000fc40002000000 */
[----:B------:R-:W-:Y:S02]  /*3ec0*/  FSETP.NAN.AND P4, PT, R20, R20, PT ;  /* 0x000000141400720b */ /* 0x000fe40003f88000 */
[----:B------:R-:W-:Y:S01]  /*3ed0*/  FSETP.GT.AND P6, PT, R24, R59, PT ;  /* 0x0000003b1800720b */ /* 0x000fe20003fc4000 */
[----:B------:R-:W-:Y:S01]  /*3ee0*/  IMAD.U32 R31, R18, 0x10000, RZ ;  /* 0x00010000121f7824 */ /* 0x000fe200078e00ff */
[C---:B------:R-:W-:Y:S01]  /*3ef0*/  FSEL R26, R21.reuse, R51, !P5 ;  /* 0x00000033151a7208 */ /* 0x040fe20006800000 */
[----:B------:R-:W-:Y:S01]  /*3f00*/  IMAD.U32 R29, R14, 0x10000, RZ ;  /* 0x000100000e1d7824 */ /* 0x000fe200078e00ff */
[----:B------:R-:W-:Y:S02]  /*3f10*/  FSETP.NAN.AND P5, PT, R21, R21, PT ;  /* 0x000000151500720b */ /* 0x000fe40003fa8000 */
[----:B------:R-:W-:Y:S02]  /*3f20*/  @!P1 FSEL R20, R20, R57, P4 ;  /* 0x0000003914149208 */ /* 0x000fe40002000000 */
[----:B------:R-:W-:-:S02]  /*3f30*/  FSEL R59, R24, R59, P6 ;  /* 0x0000003b183b7208 */ /* 0x000fc40003000000 */
[----:B------:R-:W-:Y:S02]  /*3f40*/  FSETP.GEU.AND P4, PT, R12, R27, PT ;  /* 0x0000001b0c00720b */ /* 0x000fe40003f8e000 */
[----:B------:R-:W-:Y:S01]  /*3f50*/  FSETP.GEU.AND P6, PT, R11, -INF , PT ;  /* 0xff8000000b00780b */ /* 0x000fe20003fce000 */
[----:B------:R-:W-:Y:S01]  /*3f60*/  IMAD.U32 R47, R22, 0x10000, RZ ;  /* 0x00010000162f7824 */ /* 0x000fe200078e00ff */
[----:B------:R-:W-:Y:S01]  /*3f70*/  FADD R31, R32, R31 ;  /* 0x0000001f201f7221 */ /* 0x000fe20000000000 */
[----:B------:R-:W-:Y:S01]  /*3f80*/  FADD R28, -R8, R29 ;  /* 0x0000001d081c7221 */ /* 0x000fe20000000100 */
[----:B------:R-:W-:Y:S02]  /*3f90*/  @!P1 FSEL R21, R21, R26, P5 ;  /* 0x0000001a15159208 */ /* 0x000fe40002800000 */
[----:B------:R-:W-:Y:S02]  /*3fa0*/  FSETP.NAN.AND P5, PT, R24, R24, PT ;  /* 0x000000181800720b */ /* 0x000fe40003fa8000 */
[----:B------:R-:W-:Y:S01]  /*3fb0*/  FSEL R11, R11, -INF , P6 ;  /* 0xff8000000b0b7808 */ /* 0x000fe20003000000 */
[----:B------:R-:W-:Y:S01]  /*3fc0*/  FADD R47, R36, R47 ;  /* 0x0000002f242f7221 */ /* 0x000fe20000000000 */
[----:B------:R-:W-:Y:S01]  /*3fd0*/  FMUL R28, R9, R28 ;  /* 0x0000001c091c7220 */ /* 0x000fe20000400000 */
[----:B------:R-:W-:Y:S01]  /*3fe0*/  FADD R31, R31, 1 ;  /* 0x3f8000001f1f7421 */ /* 0x000fe20000000000 */
[----:B------:R-:W-:-:S02]  /*3ff0*/  @!P1 FSEL R24, R24, R59, P5 ;  /* 0x0000003b18189208 */ /* 0x000fc40002800000 */
[----:B------:R-:W-:Y:S02]  /*4000*/  FSEL R26, R11, -INF , !P1 ;  /* 0xff8000000b1a7808 */ /* 0x000fe40004800000 */
[----:B------:R-:W-:Y:S02]  /*4010*/  PRMT R18, R18, 0x7632, R18 ;  /* 0x0000763212127816 */ /* 0x000fe40000000012 */
[----:B------:R-:W-:Y:S02]  /*4020*/  FSETP.NAN.AND P5, PT, R12, R12, PT ;  /* 0x0000000c0c00720b */ /* 0x000fe40003fa8000 */
[----:B------:R-:W-:Y:S02]  /*4030*/  PRMT R22, R22, 0x7632, R22 ;  /* 0x0000763216167816 */ /* 0x000fe40000000016 */
[----:B------:R-:W-:Y:S01]  /*4040*/  PRMT R11, R14, 0x7632, R11 ;  /* 0x000076320e0b7816 */ /* 0x000fe2000000000b */
[----:B------:R-:W-:Y:S01]  /*4050*/  FFMA R14, R28, R31, R47 ;  /* 0x0000001f1c0e7223 */ /* 0x000fe2000000002f */
[----:B------:R-:W-:Y:S01]  /*4060*/  @P4 FSEL R12, R12, R27, P5 ;  /* 0x0000001b0c0c4208 */ /* 0x000fe20002800000 */
[----:B------:R-:W-:-:S02]  /*4070*/  IMAD.U32 R18, R18, 0x10000, RZ ;  /* 0x0001000012127824 */ /* 0x000fc400078e00ff */
[----:B------:R-:W-:Y:S01]  /*4080*/  IMAD.U32 R22, R22, 0x10000, RZ ;  /* 0x0001000016167824 */ /* 0x000fe200078e00ff */
[----:B------:R-:W-:Y:S01]  /*4090*/  FSETP.GEU.AND P6, PT, R61, R14, PT ;  /* 0x0000000e3d00720b */ /* 0x000fe20003fce000 */
[----:B------:R-:W-:Y:S01]  /*40a0*/  IMAD.U32 R27, R11, 0x10000, RZ ;  /* 0x000100000b1b7824 */ /* 0x000fe200078e00ff */
[----:B------:R-:W-:Y:S01]  /*40b0*/  FSETP.GT.AND P4, PT, R26, R56, PT ;  /* 0x000000381a00720b */ /* 0x000fe20003f84000 */
[----:B------:R-:W-:Y:S01]  /*40c0*/  FADD R33, R33, R18 ;  /* 0x0000001221217221 */ /* 0x000fe20000000000 */
[----:B------:R-:W-:Y:S01]  /*40d0*/  FADD R37, R37, R22 ;  /* 0x0000001625257221 */ /* 0x000fe20000000000 */
[----:B------:R-:W-:Y:S01]  /*40e0*/  FADD R18, -R8, R27 ;  /* 0x0000001b08127221 */ /* 0x000fe20000000100 */
[C---:B------:R-:W-:Y:S02]  /*40f0*/  FSETP.NAN.AND P5, PT, R61.reuse, R61, PT ;  /* 0x0000003d3d00720b */ /* 0x040fe40003fa8000 */
[----:B------:R-:W-:Y:S02]  /*4100*/  FSEL R22, R61, R14, !P6 ;  /* 0x0000000e3d167208 */ /* 0x000fe40007000000 */
[C---:B------:R-:W-:Y:S01]  /*4110*/  FSEL R11, R26.reuse, R56, P4 ;  /* 0x000000381a0b7208 */ /* 0x040fe20002000000 */
[----:B------:R-:W-:Y:S01]  /*4120*/  FMUL R18, R9, R18 ;  /* 0x0000001209127220 */ /* 0x000fe20000400000 */
[----:B------:R-:W-:Y:S01]  /*4130*/  FSETP.NAN.AND P4, PT, R26, R26, PT ;  /* 0x0000001a1a00720b */ /* 0x000fe20003f88000 */
[----:B------:R-:W-:Y:S01]  /*4140*/  FADD R33, R33, 1 ;  /* 0x3f80000021217421 */ /* 0x000fe20000000000 */
[----:B------:R-:W-:-:S02]  /*4150*/  @!P1 FSEL R61, R61, R22, P5 ;  /* 0x000000163d3d9208 */ /* 0x000fc40002800000 */
[----:B------:R-:W-:Y:S01]  /*4160*/  @!P1 FSEL R26, R26, R11, P4 ;  /* 0x0000000b1a1a9208 */ /* 0x000fe20002000000 */
[----:B------:R-:W-:Y:S01]  /*4170*/  FFMA R11, R18, R33, R37 ;  /* 0x00000021120b7223 */ /* 0x000fe20000000025 */
[----:B------:R-:W-:Y:S01]  /*4180*/  FSETP.GEU.AND P4, PT, R12, R61, PT ;  /* 0x0000003d0c00720b */ /* 0x000fe20003f8e000 */
[----:B------:R-:W-:-:S03]  /*4190*/  IMAD.U32 R27, R19, 0x10000, RZ ;  /* 0x00010000131b7824 */ /* 0x000fc600078e00ff */
[CC--:B------:R-:W-:Y:S02]  /*41a0*/  FSETP.GEU.AND P6, PT, R52.reuse, R11.reuse, PT ;  /* 0x0000000b3400720b */ /* 0x0c0fe40003fce000 */
[----:B------:R-:W-:Y:S02]  /*41b0*/  PRMT R22, R19, 0x7632, R22 ;  /* 0x0000763213167816 */ /* 0x000fe40000000016 */
[C---:B------:R-:W-:Y:S02]  /*41c0*/  FSEL R19, R52.reuse, R11, !P6 ;  /* 0x0000000b34137208 */ /* 0x040fe40007000000 */
[----:B------:R-:W-:Y:S02]  /*41d0*/  FSETP.NAN.AND P5, PT, R52, R52, PT ;  /* 0x000000343400720b */ /* 0x000fe40003fa8000 */
[----:B------:R-:W-:Y:S02]  /*41e0*/  FSETP.NAN.AND P6, PT, R12, R12, PT ;  /* 0x0000000c0c00720b */ /* 0x000fe40003fc8000 */
[C---:B------:R-:W-:Y:S01]  /*41f0*/  PRMT R18, R15.reuse, 0x7632, R18 ;  /* 0x000076320f127816 */ /* 0x040fe20000000012 */
[----:B------:R-:W-:Y:S01]  /*4200*/  IMAD.U32 R15, R15, 0x10000, RZ ;  /* 0x000100000f0f7824 */ /* 0x000fe200078e00ff */
[----:B------:R-:W-:-:S02]  /*4210*/  @!P1 FSEL R52, R52, R19, P5 ;  /* 0x0000001334349208 */ /* 0x000fc40002800000 */
[----:B------:R-:W-:Y:S01]  /*4220*/  @P4 FSEL R12, R12, R61, P6 ;  /* 0x0000003d0c0c4208 */ /* 0x000fe20003000000 */
[C---:B------:R-:W-:Y:S01]  /*4230*/  IMAD.U32 R29, R23.reuse, 0x10000, RZ ;  /* 0x00010000171d7824 */ /* 0x040fe200078e00ff */
[----:B------:R-:W-:Y:S01]  /*4240*/  PRMT R28, R23, 0x7632, R28 ;  /* 0x00007632171c7816 */ /* 0x000fe2000000001c */
[----:B------:R-:W-:Y:S01]  /*4250*/  IMAD.U32 R23, R18, 0x10000, RZ ;  /* 0x0001000012177824 */ /* 0x000fe200078e00ff */
[----:B------:R-:W-:Y:S01]  /*4260*/  FSETP.GEU.AND P5, PT, R12, R52, PT ;  /* 0x000000340c00720b */ /* 0x000fe20003fae000 */
[----:B------:R-:W-:Y:S01]  /*4270*/  IMAD.U32 R22, R22, 0x10000, RZ ;  /* 0x0001000016167824 */ /* 0x000fe200078e00ff */
[----:B------:R-:W-:Y:S01]  /*4280*/  FADD R18, -R8, R15 ;  /* 0x0000000f08127221 */ /* 0x000fe20000000100 */
[----:B------:R-:W-:Y:S01]  /*4290*/  FADD R27, R34, R27 ;  /* 0x0000001b221b7221 */ /* 0x000fe20000000000 */
[----:B------:R-:W-:Y:S01]  /*42a0*/  FADD R8, -R8, R23 ;  /* 0x0000001708087221 */ /* 0x000fe20000000100 */
[----:B------:R-:W-:Y:S01]  /*42b0*/  FADD R22, R35, R22 ;  /* 0x0000001623167221 */ /* 0x000fe20000000000 */
[----:B------:R-:W-:Y:S01]  /*42c0*/  FADD R29, R38, R29 ;  /* 0x0000001d261d7221 */ /* 0x000fe20000000000 */
[----:B------:R-:W-:Y:S01]  /*42d0*/  FMUL R18, R9, R18 ;  /* 0x0000001209127220 */ /* 0x000fe20000400000 */
[----:B------:R-:W-:Y:S01]  /*42e0*/  FADD R27, R27, 1 ;  /* 0x3f8000001b1b7421 */ /* 0x000fe20000000000 */
[----:B------:R-:W-:Y:S01]  /*42f0*/  FMUL R8, R9, R8 ;  /* 0x0000000809087220 */ /* 0x000fe20000400000 */
[----:B------:R-:W-:Y:S01]  /*4300*/  IMAD.U32 R28, R28, 0x10000, RZ ;  /* 0x000100001c1c7824 */ /* 0x000fe200078e00ff */
[----:B------:R-:W-:Y:S01]  /*4310*/  FADD R9, R22, 1 ;  /* 0x3f80000016097421 */ /* 0x000fe20000000000 */
[----:B------:R-:W-:Y:S01]  /*4320*/  FFMA R22, R18, R27, R29 ;  /* 0x0000001b12167223 */ /* 0x000fe2000000001d */
[----:B------:R-:W-:Y:S01]  /*4330*/  FSETP.NAN.AND P4, PT, R12, R12, PT ;  /* 0x0000000c0c00720b */ /* 0x000fe20003f88000 */
[----:B------:R-:W-:Y:S01]  /*4340*/  FADD R39, R39, R28 ;  /* 0x0000001c27277221 */ /* 0x000fe20000000000 */
[----:B------:R-:W-:-:S02]  /*4350*/  FSETP.GT.AND P6, PT, R24, R16, PT ;  /* 0x000000101800720b */ /* 0x000fc40003fc4000 */
[----:B------:R-:W-:Y:S02]  /*4360*/  @P5 FSEL R12, R12, R52, P4 ;  /* 0x000000340c0c5208 */ /* 0x000fe40002000000 */
[C---:B------:R-:W-:Y:S01]  /*4370*/  FSETP.GEU.AND P5, PT, R13.reuse, R22, PT ;  /* 0x000000160d00720b */ /* 0x040fe20003fae000 */
[----:B------:R-:W-:Y:S01]  /*4380*/  FFMA R19, R8, R9, R39 ;  /* 0x0000000908137223 */ /* 0x000fe20000000027 */
[----:B------:R-:W-:Y:S02]  /*4390*/  FSETP.GT.AND P4, PT, R26, R25, PT ;  /* 0x000000191a00720b */ /* 0x000fe40003f84000 */
[----:B------:R-:W-:Y:S02]  /*43a0*/  FSEL R9, R24, R16, P6 ;  /* 0x0000001018097208 */ /* 0x000fe40003000000 */
[C---:B------:R-:W-:Y:S02]  /*43b0*/  FSETP.NAN.AND P6, PT, R13.reuse, R13, PT ;  /* 0x0000000d0d00720b */ /* 0x040fe40003fc8000 */
[----:B------:R-:W-:-:S02]  /*43c0*/  FSEL R8, R13, R22, !P5 ;  /* 0x000000160d087208 */ /* 0x000fc40006800000 */
[----:B------:R-:W-:Y:S02]  /*43d0*/  FSEL R15, R26, R25, P4 ;  /* 0x000000191a0f7208 */ /* 0x000fe40002000000 */
[----:B------:R-:W-:Y:S02]  /*43e0*/  FSETP.NAN.AND P5, PT, R24, R24, PT ;  /* 0x000000181800720b */ /* 0x000fe40003fa8000 */
[----:B------:R-:W-:Y:S02]  /*43f0*/  FSETP.NAN.AND P4, PT, R26, R26, PT ;  /* 0x0000001a1a00720b */ /* 0x000fe40003f88000 */
[----:B------:R-:W-:Y:S02]  /*4400*/  @!P1 FSEL R13, R13, R8, P6 ;  /* 0x000000080d0d9208 */ /* 0x000fe40003000000 */
[----:B------:R-:W-:Y:S02]  /*4410*/  @!P1 FSEL R24, R24, R9, P5 ;  /* 0x0000000918189208 */ /* 0x000fe40002800000 */
[----:B------:R-:W-:-:S02]  /*4420*/  @!P1 FSEL R26, R26, R15, P4 ;  /* 0x0000000f1a1a9208 */ /* 0x000fc40002000000 */
[C---:B------:R-:W-:Y:S02]  /*4430*/  FSETP.GEU.AND P5, PT, R21.reuse, R19, PT ;  /* 0x000000131500720b */ /* 0x040fe40003fae000 */
[----:B------:R-:W-:Y:S02]  /*4440*/  FSETP.GEU.AND P4, PT, R12, R13, PT ;  /* 0x0000000d0c00720b */ /* 0x000fe40003f8e000 */
[C---:B------:R-:W-:Y:S02]  /*4450*/  FSETP.NAN.AND P6, PT, R21.reuse, R21, PT ;  /* 0x000000151500720b */ /* 0x040fe40003fc8000 */
[C---:B------:R-:W-:Y:S02]  /*4460*/  FSEL R8, R21.reuse, R19, !P5 ;  /* 0x0000001315087208 */ /* 0x040fe40006800000 */
[----:B------:R-:W-:Y:S02]  /*4470*/  FSETP.GT.AND P5, PT, R24, R26, PT ;  /* 0x0000001a1800720b */ /* 0x000fe40003fa4000 */
[----:B------:R-:W-:-:S02]  /*4480*/  @!P1 FSEL R21, R21, R8, P6 ;  /* 0x0000000815159208 */ /* 0x000fc40003000000 */
[----:B------:R-:W-:-:S04]  /*4490*/  FSETP.NAN.AND P6, PT, R12, R12, PT ;  /* 0x0000000c0c00720b */ /* 0x000fc80003fc8000 */
[----:B------:R-:W-:Y:S02]  /*44a0*/  @P4 FSEL R12, R12, R13, P6 ;  /* 0x0000000d0c0c4208 */ /* 0x000fe40003000000 */
[----:B------:R-:W-:Y:S02]  /*44b0*/  FSETP.NAN.AND P6, PT, R24, R24, PT ;  /* 0x000000181800720b */ /* 0x000fe40003fc8000 */
[----:B------:R-:W-:Y:S02]  /*44c0*/  FSETP.GEU.AND P4, PT, R12, R21, PT ;  /* 0x000000150c00720b */ /* 0x000fe40003f8e000 */
[----:B------:R-:W-:Y:S02]  /*44d0*/  @!P5 FSEL R24, R24, R26, P6 ;  /* 0x0000001a1818d208 */ /* 0x000fe40003000000 */
[----:B------:R-:W-:Y:S02]  /*44e0*/  FSETP.GEU.AND P5, PT, R7, -INF , PT ;  /* 0xff8000000700780b */ /* 0x000fe40003fae000 */
[----:B------:R-:W-:-:S02]  /*44f0*/  FSETP.GT.AND P6, PT, R20, R17, PT ;  /* 0x000000111400720b */ /* 0x000fc40003fc4000 */
[----:B------:R-:W-:Y:S02]  /*4500*/  FSEL R7, R7, -INF , P5 ;  /* 0xff80000007077808 */ /* 0x000fe40002800000 */
[C---:B------:R-:W-:Y:S02]  /*4510*/  FSEL R9, R20.reuse, R17, P6 ;  /* 0x0000001114097208 */ /* 0x040fe40003000000 */
[----:B------:R-:W-:Y:S02]  /*4520*/  FSETP.NAN.AND P5, PT, R20, R20, PT ;  /* 0x000000141400720b */ /* 0x000fe40003fa8000 */
[----:B------:R-:W-:Y:S02]  /*4530*/  FSETP.NAN.AND P6, PT, R12, R12, PT ;  /* 0x0000000c0c00720b */ /* 0x000fe40003fc8000 */
[----:B------:R-:W-:Y:S02]  /*4540*/  @!P1 FSEL R20, R20, R9, P5 ;  /* 0x0000000914149208 */ /* 0x000fe40002800000 */
[----:B------:R-:W-:-:S02]  /*4550*/  @P4 FSEL R12, R12, R21, P6 ;  /* 0x000000150c0c4208 */ /* 0x000fc40003000000 */
[----:B------:R-:W-:Y:S02]  /*4560*/  FSEL R13, R7, -INF , !P1 ;  /* 0xff800000070d7808 */ /* 0x000fe40004800000 */
[----:B------:R-:W-:Y:S01]  /*4570*/  FSETP.GEU.AND P4, PT, R42, -INF , PT ;  /* 0xff8000002a00780b */ /* 0x000fe20003f8e000 */
[----:B------:R-:W0:Y:S01]  /*4580*/  SHFL.BFLY PT, R7, R12, 0x10, 0x1f ;  /* 0x0e001f000c077f89 */ /* 0x000e2200000e0000 */
[----:B------:R-:W-:Y:S02]  /*4590*/  FSETP.GT.AND P5, PT, R24, R20, PT ;  /* 0x000000141800720b */ /* 0x000fe40003fa4000 */
[C---:B------:R-:W-:Y:S02]  /*45a0*/  FSETP.GT.AND P6, PT, R13.reuse, R54, PT ;  /* 0x000000360d00720b */ /* 0x040fe40003fc4000 */
[----:B------:R-:W-:Y:S02]  /*45b0*/  FSEL R42, R42, -INF , P4 ;  /* 0xff8000002a2a7808 */ /* 0x000fe40002000000 */
[----:B------:R-:W-:-:S02]  /*45c0*/  FSETP.NAN.AND P4, PT, R13, R13, PT ;  /* 0x0000000d0d00720b */ /* 0x000fc40003f88000 */
[C---:B------:R-:W-:Y:S02]  /*45d0*/  FSEL R54, R13.reuse, R54, P6 ;  /* 0x000000360d367208 */ /* 0x040fe40003000000 */
[----:B------:R-:W-:Y:S02]  /*45e0*/  FSEL R9, R42, -INF , !P1 ;  /* 0xff8000002a097808 */ /* 0x000fe40004800000 */
[C---:B------:R-:W-:Y:S02]  /*45f0*/  FSETP.NAN.AND P6, PT, R24.reuse, R24, PT ;  /* 0x000000181800720b */ /* 0x040fe40003fc8000 */
[----:B------:R-:W-:Y:S02]  /*4600*/  @!P1 FSEL R13, R13, R54, P4 ;  /* 0x000000360d0d9208 */ /* 0x000fe40002000000 */
[----:B------:R-:W-:Y:S02]  /*4610*/  FSETP.GT.AND P4, PT, R9, R50, PT ;  /* 0x000000320900720b */ /* 0x000fe40003f84000 */
[----:B------:R-:W-:-:S02]  /*4620*/  @!P5 FSEL R24, R24, R20, P6 ;  /* 0x000000141818d208 */ /* 0x000fc40003000000 */
[----:B------:R-:W-:Y:S02]  /*4630*/  FSETP.GT.AND P5, PT, R13, R10, PT ;  /* 0x0000000a0d00720b */ /* 0x000fe40003fa4000 */
[----:B------:R-:W-:Y:S02]  /*4640*/  FSEL R50, R9, R50, P4 ;  /* 0x0000003209327208 */ /* 0x000fe40002000000 */
[----:B------:R-:W-:Y:S02]  /*4650*/  FSETP.NAN.AND P4, PT, R12, R12, PT ;  /* 0x0000000c0c00720b */ /* 0x000fe40003f88000 */
[C---:B------:R-:W-:Y:S02]  /*4660*/  FSETP.NAN.AND P6, PT, R13.reuse, R13, PT ;  /* 0x0000000d0d00720b */ /* 0x040fe40003fc8000 */
[----:B------:R-:W-:Y:S02]  /*4670*/  FSEL R8, R13, R10, P5 ;  /* 0x0000000a0d087208 */ /* 0x000fe40002800000 */
[----:B------:R-:W-:-:S02]  /*4680*/  FSETP.NAN.AND P5, PT, R9, R9, PT ;  /* 0x000000090900720b */ /* 0x000fc40003fa8000 */
[----:B------:R-:W-:Y:S02]  /*4690*/  @!P1 FSEL R13, R13, R8, P6 ;  /* 0x000000080d0d9208 */ /* 0x000fe40003000000 */
[----:B------:R-:W-:Y:S02]  /*46a0*/  @!P1 FSEL R9, R9, R50, P5 ;  /* 0x0000003209099208 */ /* 0x000fe40002800000 */
[----:B0-----:R-:W-:Y:S02]  /*46b0*/  FSETP.GEU.AND P6, PT, R12, R7, PT ;  /* 0x000000070c00720b */ /* 0x001fe40003fce000 */
[----:B------:R-:W-:Y:S02]  /*46c0*/  FSETP.GT.AND P5, PT, R24, R13, PT ;  /* 0x0000000d1800720b */ /* 0x000fe40003fa4000 */
[----:B------:R-:W-:Y:S02]  /*46d0*/  @!P4 FSEL R12, R12, R7, !P6 ;  /* 0x000000070c0cc208 */ /* 0x000fe40007000000 */
[----:B------:R-:W-:-:S02]  /*46e0*/  FSETP.GT.AND P6, PT, R9, R14, PT ;  /* 0x0000000e0900720b */ /* 0x000fc40003fc4000 */
[C---:B------:R-:W-:Y:S02]  /*46f0*/  FSETP.NAN.AND P4, PT, R9.reuse, R9, PT ;  /* 0x000000090900720b */ /* 0x040fe40003f88000 */
[C---:B------:R-:W-:Y:S02]  /*4700*/  FSEL R8, R9.reuse, R14, P6 ;  /* 0x0000000e09087208 */ /* 0x040fe40003000000 */
[C---:B------:R-:W-:Y:S02]  /*4710*/  FSETP.NAN.AND P6, PT, R24.reuse, R24, PT ;  /* 0x000000181800720b */ /* 0x040fe40003fc8000 */
[----:B------:R-:W-:Y:S02]  /*4720*/  @!P1 FSEL R9, R9, R8, P4 ;  /* 0x0000000809099208 */ /* 0x000fe40002000000 */
[----:B------:R-:W-:Y:S01]  /*4730*/  @!P5 FSEL R24, R24, R13, P6 ;  /* 0x0000000d1818d208 */ /* 0x000fe20003000000 */
[----:B------:R-:W0:Y:S01]  /*4740*/  SHFL.BFLY PT, R7, R12, 0x8, 0x1f ;  /* 0x0d001f000c077f89 */ /* 0x000e2200000e0000 */
[----:B------:R-:W-:-:S02]  /*4750*/  FSETP.GEU.AND P4, PT, R41, -INF , PT ;  /* 0xff8000002900780b */ /* 0x000fc40003f8e000 */
[----:B------:R-:W-:Y:S02]  /*4760*/  FSETP.GT.AND P5, PT, R24, R9, PT ;  /* 0x000000091800720b */ /* 0x000fe40003fa4000 */
[----:B------:R-:W-:Y:S02]  /*4770*/  FSEL R41, R41, -INF , P4 ;  /* 0xff80000029297808 */ /* 0x000fe40002000000 */
[----:B------:R-:W-:Y:S02]  /*4780*/  FSETP.GEU.AND P4, PT, R40, -INF , PT ;  /* 0xff8000002800780b */ /* 0x000fe40003f8e000 */
[----:B------:R-:W-:Y:S02]  /*4790*/  FSEL R18, R41, -INF , !P1 ;  /* 0xff80000029127808 */ /* 0x000fe40004800000 */
[----:B------:R-:W-:Y:S02]  /*47a0*/  FSETP.NAN.AND P6, PT, R24, R24, PT ;  /* 0x000000181800720b */ /* 0x000fe40003fc8000 */
[----:B------:R-:W-:-:S02]  /*47b0*/  FSEL R40, R40, -INF , P4 ;  /* 0xff80000028287808 */ /* 0x000fc40002000000 */
[----:B------:R-:W-:Y:S02]  /*47c0*/  FSETP.GT.AND P4, PT, R18, R49, PT ;  /* 0x000000311200720b */ /* 0x000fe40003f84000 */
[----:B------:R-:W-:Y:S02]  /*47d0*/  @!P5 FSEL R24, R24, R9, P6 ;  /* 0x000000091818d208 */ /* 0x000fe40003000000 */
[----:B------:R-:W-:Y:S02]  /*47e0*/  FSEL R9, R40, -INF , !P1 ;  /* 0xff80000028097808 */ /* 0x000fe40004800000 */
[C---:B------:R-:W-:Y:S02]  /*47f0*/  FSETP.NAN.AND P5, PT, R18.reuse, R18, PT ;  /* 0x000000121200720b */ /* 0x040fe40003fa8000 */
[----:B------:R-:W-:Y:S02]  /*4800*/  FSEL R49, R18, R49, P4 ;  /* 0x0000003112317208 */ /* 0x000fe40002000000 */
[----:B------:R-:W-:-:S02]  /*4810*/  FSETP.GT.AND P4, PT, R9, R48, PT ;  /* 0x000000300900720b */ /* 0x000fc40003f84000 */
[----:B------:R-:W-:Y:S02]  /*4820*/  FSETP.GEU.AND P6, PT, R43, -INF , PT ;  /* 0xff8000002b00780b */ /* 0x000fe40003fce000 */
[----:B------:R-:W-:Y:S02]  /*4830*/  @!P1 FSEL R18, R18, R49, P5 ;  /* 0x0000003112129208 */ /* 0x000fe40002800000 */
[----:B------:R-:W-:Y:S02]  /*4840*/  FSEL R48, R9, R48, P4 ;  /* 0x0000003009307208 */ /* 0x000fe40002000000 */
[----:B0-----:R-:W-:Y:S02]  /*4850*/  FSETP.GEU.AND P4, PT, R12, R7, PT ;  /* 0x000000070c00720b */ /* 0x001fe40003f8e000 */
[----:B------:R-:W-:Y:S02]  /*4860*/  FSEL R43, R43, -INF , P6 ;  /* 0xff8000002b2b7808 */ /* 0x000fe40003000000 */
[----:B------:R-:W-:-:S02]  /*4870*/  FSETP.NAN.AND P5, PT, R9, R9, PT ;  /* 0x000000090900720b */ /* 0x000fc40003fa8000 */
[CC--:B------:R-:W-:Y:S02]  /*4880*/  FSETP.GT.AND P6, PT, R18.reuse, R11.reuse, PT ;  /* 0x0000000b1200720b */ /* 0x0c0fe40003fc4000 */
[----:B------:R-:W-:Y:S02]  /*4890*/  @!P1 FSEL R9, R9, R48, P5 ;  /* 0x0000003009099208 */ /* 0x000fe40002800000 */
[C---:B------:R-:W-:Y:S02]  /*48a0*/  FSETP.NAN.AND P5, PT, R18.reuse, R18, PT ;  /* 0x000000121200720b */ /* 0x040fe40003fa8000 */
[----:B------:R-:W-:Y:S02]  /*48b0*/  FSEL R13, R18, R11, P6 ;  /* 0x0000000b120d7208 */ /* 0x000fe40003000000 */
[----:B------:R-:W-:Y:S02]  /*48c0*/  FSETP.NAN.AND P6, PT, R12, R12, PT ;  /* 0x0000000c0c00720b */ /* 0x000fe40003fc8000 */
[----:B------:R-:W-:-:S02]  /*48d0*/  @!P1 FSEL R18, R18, R13, P5 ;  /* 0x0000000d12129208 */ /* 0x000fc40002800000 */
[----:B------:R-:W-:Y:S02]  /*48e0*/  FSEL R8, R43, -INF , !P1 ;  /* 0xff8000002b087808 */ /* 0x000fe40004800000 */
[----:B------:R-:W-:Y:S02]  /*48f0*/  @P4 FSEL R12, R12, R7, P6 ;  /* 0x000000070c0c4208 */ /* 0x000fe40003000000 */
[----:B------:R-:W-:Y:S02]  /*4900*/  FSETP.GT.AND P4, PT, R24, R18, PT ;  /* 0x000000121800720b */ /* 0x000fe40003f84000 */
[CC--:B------:R-:W-:Y:S02]  /*4910*/  FSETP.GT.AND P5, PT, R8.reuse, R51.reuse, PT ;  /* 0x000000330800720b */ /* 0x0c0fe40003fa4000 */
[----:B------:R-:W-:Y:S01]  /*4920*/  FSETP.GT.AND P6, PT, R9, R22, PT ;  /* 0x000000160900720b */ /* 0x000fe20003fc4000 */
[----:B------:R-:W0:Y:S01]  /*4930*/  SHFL.BFLY PT, R7, R12, 0x4, 0x1f ;  /* 0x0c801f000c077f89 */ /* 0x000e2200000e0000 */
[----:B------:R-:W-:-:S02]  /*4940*/  FSEL R51, R8, R51, P5 ;  /* 0x0000003308337208 */ /* 0x000fc40002800000 */
[C---:B------:R-:W-:Y:S02]  /*4950*/  FSETP.NAN.AND P5, PT, R9.reuse, R9, PT ;  /* 0x000000090900720b */ /* 0x040fe40003fa8000 */
[C---:B------:R-:W-:Y:S02]  /*4960*/  FSEL R20, R9.reuse, R22, P6 ;  /* 0x0000001609147208 */ /* 0x040fe40003000000 */
[----:B------:R-:W-:Y:S02]  /*4970*/  FSETP.NAN.AND P6, PT, R24, R24, PT ;  /* 0x000000181800720b */ /* 0x000fe40003fc8000 */
[----:B------:R-:W-:Y:S02]  /*4980*/  @!P1 FSEL R9, R9, R20, P5 ;  /* 0x0000001409099208 */ /* 0x000fe40002800000 */
[----:B------:R-:W-:Y:S02]  /*4990*/  FSETP.NAN.AND P5, PT, R8, R8, PT ;  /* 0x000000080800720b */ /* 0x000fe40003fa8000 */
[----:B------:R-:W-:-:S02]  /*49a0*/  @!P4 FSEL R24, R24, R18, P6 ;  /* 0x000000121818c208 */ /* 0x000fc40003000000 */
[----:B------:R-:W-:Y:S02]  /*49b0*/  @!P1 FSEL R8, R8, R51, P5 ;  /* 0x0000003308089208 */ /* 0x000fe40002800000 */
[----:B------:R-:W-:Y:S02]  /*49c0*/  FSETP.GT.AND P5, PT, R24, R9, PT ;  /* 0x000000091800720b */ /* 0x000fe40003fa4000 */
[CC--:B------:R-:W-:Y:S02]  /*49d0*/  FSETP.GT.AND P6, PT, R8.reuse, R19.reuse, PT ;  /* 0x000000130800720b */ /* 0x0c0fe40003fc4000 */
[C---:B------:R-:W-:Y:S02]  /*49e0*/  FSETP.NAN.AND P4, PT, R8.reuse, R8, PT ;  /* 0x000000080800720b */ /* 0x040fe40003f88000 */
[----:B------:R-:W-:Y:S02]  /*49f0*/  FSEL R13, R8, R19, P6 ;  /* 0x00000013080d7208 */ /* 0x000fe40003000000 */
[----:B------:R-:W-:-:S02]  /*4a00*/  FSETP.NAN.AND P6, PT, R24, R24, PT ;  /* 0x000000181800720b */ /* 0x000fc40003fc8000 */
[----:B------:R-:W-:Y:S02]  /*4a10*/  @!P1 FSEL R8, R8, R13, P4 ;  /* 0x0000000d08089208 */ /* 0x000fe40002000000 */
[----:B0-----:R-:W-:Y:S02]  /*4a20*/  FSETP.GEU.AND P4, PT, R12, R7, PT ;  /* 0x000000070c00720b */ /* 0x001fe40003f8e000 */
[----:B------:R-:W-:-:S04]  /*4a30*/  @!P5 FSEL R24, R24, R9, P6 ;  /* 0x000000091818d208 */ /* 0x000fc80003000000 */
[----:B------:R-:W-:Y:S02]  /*4a40*/  FSETP.GT.AND P5, PT, R24, R8, PT ;  /* 0x000000081800720b */ /* 0x000fe40003fa4000 */
[----:B------:R-:W-:-:S05]  /*4a50*/  FSETP.NAN.AND P6, PT, R12, R12, PT ;  /* 0x0000000c0c00720b */ /* 0x000fca0003fc8000 */
[----:B------:R-:W-:Y:S02]  /*4a60*/  @P4 FSEL R12, R12, R7, P6 ;  /* 0x000000070c0c4208 */ /* 0x000fe40003000000 */
[----:B------:R-:W-:-:S04]  /*4a70*/  FSETP.NAN.AND P4, PT, R24, R24, PT ;  /* 0x000000181800720b */ /* 0x000fc80003f88000 */
[----:B------:R-:W-:-:S05]  /*4a80*/  @!P5 FSEL R24, R24, R8, P4 ;  /* 0x000000081818d208 */ /* 0x000fca0002000000 */
[----:B------:R-:W0:Y:S01]  /*4a90*/  SHFL.BFLY PT, R8, R24, 0x10, 0x1f ;  /* 0x0e001f0018087f89 */ /* 0x000e2200000e0000 */
[----:B------:R-:W-:-:S03]  /*4aa0*/  FSETP.NAN.AND P6, PT, R24, R24, PT ;  /* 0x000000181800720b */ /* 0x000fc60003fc8000 */
[----:B------:R-:W1:Y:S01]  /*4ab0*/  SHFL.BFLY PT, R7, R12, 0x2, 0x1f ;  /* 0x0c401f000c077f89 */ /* 0x000e6200000e0000 */
[----:B0-----:R-:W-:-:S09]  /*4ac0*/  FSETP.GT.AND P5, PT, R24, R8, PT ;  /* 0x000000081800720b */ /* 0x001fd20003fa4000 */
[----:B------:R-:W-:-:S05]  /*4ad0*/  @!P6 FSEL R24, R24, R8, P5 ;  /* 0x000000081818e208 */ /* 0x000fca0002800000 */
[----:B------:R-:W0:Y:S01]  /*4ae0*/  SHFL.BFLY PT, R8, R24, 0x8, 0x1f ;  /* 0x0d001f0018087f89 */ /* 0x000e2200000e0000 */
[C---:B-1----:R-:W-:Y:S02]  /*4af0*/  FSETP.GEU.AND P4, PT, R12.reuse, R7, PT ;  /* 0x000000070c00720b */ /* 0x042fe40003f8e000 */
[----:B------:R-:W-:-:S11]  /*4b00*/  FSETP.NAN.AND P5, PT, R12, R12, PT ;  /* 0x0000000c0c00720b */ /* 0x000fd60003fa8000 */
[----:B------:R-:W-:-:S05]  /*4b10*/  @P4 FSEL R12, R12, R7, P5 ;  /* 0x000000070c0c4208 */ /* 0x000fca0002800000 */
[----:B------:R-:W1:Y:S01]  /*4b20*/  SHFL.BFLY PT, R7, R12, 0x1, 0x1f ;  /* 0x0c201f000c077f89 */ /* 0x000e6200000e0000 */
[C---:B0-----:R-:W-:Y:S02]  /*4b30*/  FSETP.GT.AND P5, PT, R24.reuse, R8, PT ;  /* 0x000000081800720b */ /* 0x041fe40003fa4000 */
[----:B------:R-:W-:Y:S02]  /*4b40*/  FSETP.NAN.AND P6, PT, R24, R24, PT ;  /* 0x000000181800720b */ /* 0x000fe40003fc8000 */
[----:B------:R-:W-:Y:S02]  /*4b50*/  F2FP.BF16.PACK_AB R16, R25, R16 ;  /* 0x000000101910723e */ /* 0x000fe400000010ff */
[----:B------:R-:W-:Y:S02]  /*4b60*/  F2FP.BF16.PACK_AB R17, R10, R17 ;  /* 0x000000110a11723e */ /* 0x000fe400000010ff */
[----:B------:R-:W-:Y:S02]  /*4b70*/  F2FP.BF16.PACK_AB R18, R11, R14 ;  /* 0x0000000e0b12723e */ /* 0x000fe400000010ff */
[----:B------:R-:W-:-:S03]  /*4b80*/  F2FP.BF16.PACK_AB R19, R19, R22 ;  /* 0x000000161313723e */ /* 0x000fc600000010ff */
[----:B------:R-:W-:Y:S01]  /*4b90*/  @!P5 FSEL R24, R24, R8, P6 ;  /* 0x000000081818d208 */ /* 0x000fe20003000000 */
[----:B------:R-:W-:-:S05]  /*4ba0*/  IMAD.WIDE R8, R55, R0, c[0x0][0x1a8] ;  /* 0x00006a0037087625 */ /* 0x000fca00078e0200 */
[----:B------:R-:W-:Y:S04]  /*4bb0*/  @!P1 STG.E.128 [R8.64], R16 ;  /* 0x0000001008009986 */ /* 0x000fe8000c101d04 */
[----:B------:R-:W-:Y:S01]  /*4bc0*/  BAR.SYNC.DEFER_BLOCKING 0x0 ;  /* 0x0000000000007b1d */ /* 0x000fe20000010000 */
[C---:B-1----:R-:W-:Y:S02]  /*4bd0*/  FSETP.GEU.AND P4, PT, R12.reuse, R7, PT ;  /* 0x000000070c00720b */ /* 0x042fe40003f8e000 */
[----:B------:R-:W-:-:S11]  /*4be0*/  FSETP.NAN.AND P5, PT, R12, R12, PT ;  /* 0x0000000c0c00720b */ /* 0x000fd60003fa8000 */
[----:B------:R-:W-:-:S05]  /*4bf0*/  @P4 SEL R12, R12, R7, P5 ;  /* 0x000000070c0c4207 */ /* 0x000fca0002800000 */
[----:B------:R-:W-:Y:S04]  /*4c00*/  @!P3 STS [R45], R12 ;  /* 0x0000000c2d00b388 */ /* 0x000fe80000000800 */
[----:B------:R-:W-:Y:S06]  /*4c10*/  BAR.SYNC.DEFER_BLOCKING 0x0 ;  /* 0x0000000000007b1d */ /* 0x000fec0000010000 */
[----:B------:R-:W0:Y:S04]  /*4c20*/  SHFL.BFLY PT, R7, R24, 0x4, 0x1f ;  /* 0x0c801f0018077f89 */ /* 0x000e2800000e0000 */
[----:B------:R-:W1:Y:S01]  /*4c30*/  @!P2 LDS R6, [R4.X4] ;  /* 0x000000000406a984 */ /* 0x000e620000004800 */
[----:B0-----:R-:W-:-:S02]  /*4c40*/  FSETP.GT.AND P4, PT, R24, R7, PT ;  /* 0x000000071800720b */ /* 0x001fc40003f84000 */
[----:B------:R-:W-:-:S11]  /*4c50*/  FSETP.NAN.AND P5, PT, R24, R24, PT ;  /* 0x000000181800720b */ /* 0x000fd60003fa8000 */
[----:B------:R-:W-:Y:S02]  /*4c60*/  @!P4 FSEL R24, R24, R7, P5 ;  /* 0x000000071818c208 */ /* 0x000fe40002800000 */
[----:B-1----:R-:W0:Y:S04]  /*4c70*/  SHFL.BFLY PT, R7, R6, 0x2, 0x1f ;  /* 0x0c401f0006077f89 */ /* 0x002e2800000e0000 */
[----:B------:R-:W1:Y:S01]  /*4c80*/  SHFL.BFLY PT, R10, R24, 0x2, 0x1f ;  /* 0x0c401f00180a7f89 */ /* 0x000e6200000e0000 */
[C---:B------:R-:W-:Y:S02]  /*4c90*/  FSETP.NAN.AND P5, PT, R6.reuse, R6, PT ;  /* 0x000000060600720b */ /* 0x040fe40003fa8000 */
[----:B0-----:R-:W-:-:S04]  /*4ca0*/  FSETP.GEU.AND P6, PT, R6, R7, PT ;  /* 0x000000070600720b */ /* 0x001fc80003fce000 */
[----:B------:R-:W-:-:S04]  /*4cb0*/  FSEL R7, R6, R7, !P6 ;  /* 0x0000000706077208 */ /* 0x000fc80007000000 */
[----:B------:R-:W-:-:S05]  /*4cc0*/  FSEL R7, R6, R7, P5 ;  /* 0x0000000706077208 */ /* 0x000fca0002800000 */
[----:B------:R-:W0:Y:S01]  /*4cd0*/  SHFL.BFLY PT, R8, R7, 0x1, 0x1f ;  /* 0x0c201f0007087f89 */ /* 0x000e2200000e0000 */
[C---:B-1----:R-:W-:Y:S02]  /*4ce0*/  FSETP.GT.AND P4, PT, R24.reuse, R10, PT ;  /* 0x0000000a1800720b */ /* 0x042fe40003f84000 */
[----:B------:R-:W-:-:S11]  /*4cf0*/  FSETP.NAN.AND P6, PT, R24, R24, PT ;  /* 0x000000181800720b */ /* 0x000fd60003fc8000 */
[----:B------:R-:W-:Y:S02]  /*4d00*/  @!P4 FSEL R24, R24, R10, P6 ;  /* 0x0000000a1818c208 */ /* 0x000fe40003000000 */
[C---:B0-----:R-:W-:Y:S02]  /*4d10*/  FSETP.GEU.AND P6, PT, R7.reuse, R8, PT ;  /* 0x000000080700720b */ /* 0x041fe40003fce000 */
[----:B------:R-:W-:-:S11]  /*4d20*/  FSETP.NAN.AND P5, PT, R7, R7, PT ;  /* 0x000000070700720b */ /* 0x000fd60003fa8000 */
[----:B------:R-:W-:-:S05]  /*4d30*/  @P6 SEL R7, R7, R8, P5 ;  /* 0x0000000807076207 */ /* 0x000fca0002800000 */
[----:B------:R-:W-:Y:S04]  /*4d40*/  @P0 STS [R4.X4], R7 ;  /* 0x0000000704000388 */ /* 0x000fe80000004800 */
[----:B------:R-:W-:Y:S06]  /*4d50*/  BAR.SYNC.DEFER_BLOCKING 0x0 ;  /* 0x0000000000007b1d */ /* 0x000fec0000010000 */
[----:B------:R-:W0:Y:S01]  /*4d60*/  SHFL.BFLY PT, R9, R24, 0x1, 0x1f ;  /* 0x0c201f0018097f89 */ /* 0x000e2200000e0000 */
[----:B------:R-:W-:-:S03]  /*4d70*/  FSETP.NAN.AND P5, PT, R24, R24, PT ;  /* 0x000000181800720b */ /* 0x000fc60003fa8000 */
[----:B------:R-:W-:Y:S04]  /*4d80*/  LDS R14, [RZ] ;  /* 0x00000000ff0e7984 */ /* 0x000fe80000000800 */
[----:B------:R-:W-:Y:S01]  /*4d90*/  BAR.SYNC.DEFER_BLOCKING 0x0 ;  /* 0x0000000000007b1d */ /* 0x000fe20000010000 */
[----:B0-----:R-:W-:-:S13]  /*4da0*/  FSETP.GT.AND P4, PT, R24, R9, PT ;  /* 0x000000091800720b */ /* 0x001fda0003f84000 */
[----:B------:R-:W-:-:S05]  /*4db0*/  @!P4 SEL R24, R24, R9, P5 ;  /* 0x000000091818c207 */ /* 0x000fca0002800000 */
[----:B------:R-:W-:Y:S04]  /*4dc0*/  @!P3 STS [R45], R24 ;  /* 0x000000182d00b388 */ /* 0x000fe80000000800 */
[----:B------:R-:W-:Y:S06]  /*4dd0*/  BAR.SYNC.DEFER_BLOCKING 0x0 ;  /* 0x0000000000007b1d */ /* 0x000fec0000010000 */
[----:B------:R-:W0:Y:S04]  /*4de0*/  @!P2 LDS R5, [R4.X4] ;  /* 0x000000000405a984 */ /* 0x000e280000004800 */
[----:B0-----:R-:W0:Y:S01]  /*4df0*/  SHFL.BFLY PT, R6, R5, 0x2, 0x1f ;  /* 0x0c401f0005067f89 */ /* 0x001e2200000e0000 */
[----:B------:R-:W-:-:S02]  /*4e00*/  FSETP.NAN.AND P3, PT, R5, R5, PT ;  /* 0x000000050500720b */ /* 0x000fc40003f68000 */
[----:B0-----:R-:W-:-:S04]  /*4e10*/  FSETP.GT.AND P2, PT, R5, R6, PT ;  /* 0x000000060500720b */ /* 0x001fc80003f44000 */
[----:B------:R-:W-:-:S04]  /*4e20*/  FSEL R6, R5, R6, P2 ;  /* 0x0000000605067208 */ /* 0x000fc80001000000 */
[----:B------:R-:W-:-:S05]  /*4e30*/  FSEL R7, R5, R6, P3 ;  /* 0x0000000605077208 */ /* 0x000fca0001800000 */
[----:B------:R-:W0:Y:S01]  /*4e40*/  SHFL.BFLY PT, R6, R7, 0x1, 0x1f ;  /* 0x0c201f0007067f89 */ /* 0x000e2200000e0000 */
[C---:B------:R-:W-:Y:S02]  /*4e50*/  FSETP.NAN.AND P3, PT, R7.reuse, R7, PT ;  /* 0x000000070700720b */ /* 0x040fe40003f68000 */
[----:B0-----:R-:W-:-:S13]  /*4e60*/  FSETP.GT.AND P2, PT, R7, R6, PT ;  /* 0x000000060700720b */ /* 0x001fda0003f44000 */
[----:B------:R-:W-:-:S05]  /*4e70*/  @!P2 SEL R7, R7, R6, P3 ;  /* 0x000000060707a207 */ /* 0x000fca0001800000 */
[----:B------:R0:W-:Y:S04]  /*4e80*/  @P0 STS [R4.X4], R7 ;  /* 0x0000000704000388 */ /* 0x0001e80000004800 */
[----:B------:R-:W-:Y:S06]  /*4e90*/  BAR.SYNC.DEFER_BLOCKING 0x0 ;  /* 0x0000000000007b1d */ /* 0x000fec0000010000 */
[----:B------:R-:W1:Y:S01]  /*4ea0*/  LDS R15, [RZ] ;  /* 0x00000000ff0f7984 */ /* 0x000e620000000800 */
[----:B------:R-:W-:Y:S01]  /*4eb0*/  IMAD.SHL.U32 R6, R4, 0x8, RZ ;  /* 0x0000000804067824 */ /* 0x000fe200078e00ff */
[----:B------:R-:W-:Y:S01]  /*4ec0*/  SHF.R.S32.HI R9, RZ, 0x1f, R2 ;  /* 0x0000001fff097819 */ /* 0x000fe20000011402 */
[C---:B------:R-:W-:Y:S01]  /*4ed0*/  IMAD.SHL.U32 R12, R2.reuse, 0x2, RZ ;  /* 0x00000002020c7824 */ /* 0x040fe200078e00ff */
[----:B------:R-:W-:Y:S01]  /*4ee0*/  ISETP.EQ.AND P0, PT, R3, RZ, !P1 ;  /* 0x000000ff0300720c */ /* 0x000fe20004f02270 */
[----:B------:R-:W-:Y:S01]  /*4ef0*/  IMAD R5, R2, 0xc00, RZ ;  /* 0x00000c0002057824 */ /* 0x000fe200078e02ff */
[----:B------:R-:W-:-:S02]  /*4f00*/  LOP3.LUT R6, R6, 0x3f8, RZ, 0xc0, !PT ;  /* 0x000003f806067812 */ /* 0x000fc400078ec0ff */
[----:B------:R-:W-:Y:S02]  /*4f10*/  SHF.L.U64.HI R8, R2, 0x1, R9 ;  /* 0x0000000102087819 */ /* 0x000fe40000010209 */
[----:B------:R-:W-:Y:S02]  /*4f20*/  IADD3 R10, P2, R12, c[0x0][0x1b0], RZ ;  /* 0x00006c000c0a7a10 */ /* 0x000fe40007f5e0ff */
[----:B------:R-:W-:Y:S02]  /*4f30*/  LOP3.LUT R3, R6, R5, RZ, 0xfc, !PT ;  /* 0x0000000506037212 */ /* 0x000fe400078efcff */
[----:B------:R-:W-:Y:S01]  /*4f40*/  IADD3 R12, P3, R12, c[0x0][0x1b8], RZ ;  /* 0x00006e000c0c7a10 */ /* 0x000fe20007f7e0ff */
[----:B0-----:R-:W-:Y:S01]  /*4f50*/  CS2R R4, SRZ ;  /* 0x0000000000047805 */ /* 0x001fe2000001ff00 */
[C---:B------:R-:W-:Y:S01]  /*4f60*/  IADD3.X R11, R8.reuse, c[0x0][0x1b4], RZ, P2, !PT ;  /* 0x00006d00080b7a10 */ /* 0x040fe200017fe4ff */
[----:B------:R-:W-:Y:S01]  /*4f70*/  CS2R R6, SRZ ;  /* 0x0000000000067805 */ /* 0x000fe2000001ff00 */
[----:B------:R-:W-:Y:S01]  /*4f80*/  IADD3.X R13, R8, c[0x0][0x1bc], RZ, P3, !PT ;  /* 0x00006f00080d7a10 */ /* 0x000fe20001ffe4ff */
[----:B------:R-:W-:Y:S01]  /*4f90*/  IMAD.WIDE R8, R3, R0, c[0x0][0x1a8] ;  /* 0x00006a0003087625 */ /* 0x000fe200078e0200 */
[----:B-1----:R-:W-:-:S04]  /*4fa0*/  F2FP.BF16.PACK_AB R2, R15, R14 ;  /* 0x0000000e0f02723e */ /* 0x002fc800000010ff */
[----:B------:R-:W-:Y:S01]  /*4fb0*/  PRMT R16, R2, 0x7632, R16 ;  /* 0x0000763202107816 */ /* 0x000fe20000000010 */
[----:B------:R0:W-:Y:S04]  /*4fc0*/  @P0 STG.E.U16 [R10.64], R2 ;  /* 0x000000020a000986 */ /* 0x0001e8000c101504 */
[----:B------:R1:W-:Y:S04]  /*4fd0*/  @P0 STG.E.U16 [R12.64], R16 ;  /* 0x000000100c000986 */ /* 0x0003e8000c101504 */
[----:B------:R2:W3:Y:S01]  /*4fe0*/  @!P1 LDG.E.EF.128 R4, [R8.64] ;  /* 0x0000000408049981 */ /* 0x0004e2000c0e1d00 */
[----:B------:R-:W-:-:S04]  /*4ff0*/  FSETP.GE.AND P0, PT, R14, RZ, PT ;  /* 0x000000ff0e00720b */ /* 0x000fc80003f06000 */
[----:B------:R-:W-:-:S05]  /*5000*/  FSEL R14, R14, RZ, !P0 ;  /* 0x000000ff0e0e7208 */ /* 0x000fca0004000000 */
[----:B------:R-:W-:Y:S01]  /*5010*/  FADD R14, RZ, -R14 ;  /* 0x8000000eff0e7221 */ /* 0x000fe20000000000 */
[----:B------:R-:W-:-:S04]  /*5020*/  FSETP.GTU.AND P2, PT, R15, RZ, PT ;  /* 0x000000ff0f00720b */ /* 0x000fc80003f4c000 */
[----:B------:R-:W-:Y:S02]  /*5030*/  FSETP.NAN.AND P0, PT, R14, R14, PT ;  /* 0x0000000e0e00720b */ /* 0x000fe40003f08000 */
[----:B------:R-:W-:-:S04]  /*5040*/  FSEL R15, R15, RZ, P2 ;  /* 0x000000ff0f0f7208 */ /* 0x000fc80001000000 */
[----:B------:R-:W-:-:S07]  /*5050*/  FSETP.GT.AND P2, PT, R14, R15, PT ;  /* 0x0000000f0e00720b */ /* 0x000fce0003f44000 */
[----:B------:R-:W-:-:S05]  /*5060*/  @!P0 FSEL R14, R14, R15, P2 ;  /* 0x0000000f0e0e8208 */ /* 0x000fca0001000000 */
[----:B------:R-:W-:-:S05]  /*5070*/  FMUL R14, R14, 0.0078740157186985015869 ;  /* 0x3c0102040e0e7820 */ /* 0x000fca0000400000 */
[C---:B------:R-:W-:Y:S02]  /*5080*/  FSETP.GT.AND P0, PT, R14.reuse, 9.9999997473787516356e-06, PT ;  /* 0x3727c5ac0e00780b */ /* 0x040fe40003f04000 */
[----:B------:R-:W-:-:S11]  /*5090*/  FSETP.NAN.AND P2, PT, R14, R14, PT ;  /* 0x0000000e0e00720b */ /* 0x000fd60003f48000 */
[----:B------:R-:W-:-:S04]  /*50a0*/  @!P0 FSEL R14, R14, 9.9999997473787516356e-06, P2 ;  /* 0x3727c5ac0e0e8808 */ /* 0x000fc80001000000 */
[C---:B------:R-:W-:Y:S02]  /*50b0*/  FSETP.GT.AND P0, PT, |R14|.reuse, 8.50705917302346158658e+37, PT ;  /* 0x7e8000000e00780b */ /* 0x040fe40003f04200 */
[----:B------:R-:W-:Y:S01]  /*50c0*/  FSETP.GEU.AND P2, PT, |R14|, 1.175494350822287508e-38, PT ;  /* 0x008000000e00780b */ /* 0x000fe20003f4e200 */
[----:B--2---:R-:W-:-:S10]  /*50d0*/  IMAD.MOV.U32 R9, RZ, RZ, 0x3f800000 ;  /* 0x3f800000ff097424 */ /* 0x004fd400078e00ff */
[----:B------:R-:W-:-:S04]  /*50e0*/  @P0 FMUL R14, R14, 0.25 ;  /* 0x3e8000000e0e0820 */ /* 0x000fc80000400000 */
[----:B------:R-:W-:-:S04]  /*50f0*/  @!P2 FMUL R14, R14, 16777216 ;  /* 0x4b8000000e0ea820 */ /* 0x000fc80000400000 */
[----:B0-----:R-:W0:Y:S01]  /*5100*/  MUFU.RCP R2, R14 ;  /* 0x0000000e00027308 */ /* 0x001e220000001000 */
[----:B------:R-:W-:-:S05]  /*5110*/  FSEL R9, R9, 0.25, !P0 ;  /* 0x3e80000009097808 */ /* 0x000fca0004000000 */
[----:B------:R-:W-:-:S04]  /*5120*/  @!P2 FMUL R9, R9, 16777216 ;  /* 0x4b8000000909a820 */ /* 0x000fc80000400000 */
[----:B0-----:R-:W-:Y:S01]  /*5130*/  FMUL R2, R2, R9 ;  /* 0x0000000902027220 */ /* 0x001fe20000400000 */
[C---:B---3--:R-:W-:Y:S01]  /*5140*/  PRMT R8, R4.reuse, 0x7632, R8 ;  /* 0x0000763204087816 */ /* 0x048fe20000000008 */
[----:B------:R-:W-:-:S04]  /*5150*/  IMAD.U32 R9, R4, 0x10000, RZ ;  /* 0x0001000004097824 */ /* 0x000fc800078e00ff */
[----:B------:R-:W-:-:S04]  /*5160*/  IMAD.U32 R11, R8, 0x10000, RZ ;  /* 0x00010000080b7824 */ /* 0x000fc800078e00ff */
[C---:B------:R-:W-:Y:S01]  /*5170*/  FMUL R11, R2.reuse, R11 ;  /* 0x0000000b020b7220 */ /* 0x040fe20000400000 */
[----:B------:R-:W-:Y:S01]  /*5180*/  FMUL R8, R2, R9 ;  /* 0x0000000902087220 */ /* 0x000fe20000400000 */
[C---:B------:R-:W-:Y:S01]  /*5190*/  IMAD.U32 R9, R5.reuse, 0x10000, RZ ;  /* 0x0001000005097824 */ /* 0x040fe200078e00ff */
[----:B------:R-:W-:-:S03]  /*51a0*/  PRMT R5, R5, 0x7632, R5 ;  /* 0x0000763205057816 */ /* 0x000fc60000000005 */
[----:B------:R-:W0:Y:S01]  /*51b0*/  FRND R11, R11 ;  /* 0x0000000b000b7307 */ /* 0x000e220000201000 */
[----:B------:R-:W-:Y:S01]  /*51c0*/  FMUL R10, R2, R9 ;  /* 0x00000009020a7220 */ /* 0x000fe20000400000 */
[----:B------:R-:W-:Y:S01]  /*51d0*/  IMAD.U32 R5, R5, 0x10000, RZ ;  /* 0x0001000005057824 */ /* 0x000fe200078e00ff */
[----:B------:R-:W-:-:S05]  /*51e0*/  PRMT R4, R6, 0x7632, R4 ;  /* 0x0000763206047816 */ /* 0x000fca0000000004 */
[----:B------:R-:W2:Y:S01]  /*51f0*/  FRND R8, R8 ;  /* 0x0000000800087307 */ /* 0x000ea20000201000 */
[----:B-1----:R-:W-:Y:S01]  /*5200*/  FMUL R12, R2, R5 ;  /* 0x00000005020c7220 */ /* 0x002fe20000400000 */
[----:B------:R-:W-:-:S06]  /*5210*/  IMAD.U32 R9, R4, 0x10000, RZ ;  /* 0x0001000004097824 */ /* 0x000fcc00078e00ff */
[----:B------:R-:W1:Y:S01]  /*5220*/  FRND R10, R10 ;  /* 0x0000000a000a7307 */ /* 0x000e620000201000 */
[----:B------:R-:W-:Y:S01]  /*5230*/  FMUL R9, R2, R9 ;  /* 0x0000000902097220 */ /* 0x000fe20000400000 */
[----:B------:R-:W-:Y:S01]  /*5240*/  IMAD.U32 R5, R6, 0x10000, RZ ;  /* 0x0001000006057824 */ /* 0x000fe200078e00ff */
[----:B0-----:R-:W-:-:S05]  /*5250*/  FSETP.GT.AND P2, PT, R11, -127, PT ;  /* 0xc2fe00000b00780b */ /* 0x001fca0003f44000 */
[----:B------:R-:W0:Y:S01]  /*5260*/  FRND R12, R12 ;  /* 0x0000000c000c7307 */ /* 0x000e220000201000 */
[----:B------:R-:W-:Y:S01]  /*5270*/  FMUL R4, R2, R5 ;  /* 0x0000000502047220 */ /* 0x000fe20000400000 */
[----:B--2---:R-:W-:Y:S01]  /*5280*/  FSETP.GT.AND P3, PT, R8, -127, PT ;  /* 0xc2fe00000800780b */ /* 0x004fe20003f64000 */
[C---:B------:R-:W-:Y:S01]  /*5290*/  IMAD.U32 R5, R7.reuse, 0x10000, RZ ;  /* 0x0001000007057824 */ /* 0x040fe200078e00ff */
[----:B------:R-:W-:-:S04]  /*52a0*/  PRMT R7, R7, 0x7632, R7 ;  /* 0x0000763207077816 */ /* 0x000fc80000000007 */
[----:B------:R-:W2:Y:S01]  /*52b0*/  FRND R9, R9 ;  /* 0x0000000900097307 */ /* 0x000ea20000201000 */
[----:B------:R-:W-:Y:S02]  /*52c0*/  FSETP.NAN.AND P4, PT, R11, R11, PT ;  /* 0x0000000b0b00720b */ /* 0x000fe40003f88000 */
[----:B-1----:R-:W-:Y:S01]  /*52d0*/  FSETP.GT.AND P0, PT, R10, -127, PT ;  /* 0xc2fe00000a00780b */ /* 0x002fe20003f04000 */
[----:B------:R-:W-:-:S04]  /*52e0*/  FMUL R5, R2, R5 ;  /* 0x0000000502057220 */ /* 0x000fc80000400000 */
[----:B------:R-:W1:Y:S01]  /*52f0*/  FRND R4, R4 ;  /* 0x0000000400047307 */ /* 0x000e620000201000 */
[----:B------:R-:W-:Y:S01]  /*5300*/  IMAD.U32 R7, R7, 0x10000, RZ ;  /* 0x0001000007077824 */ /* 0x000fe200078e00ff */
[----:B------:R-:W-:Y:S02]  /*5310*/  @!P2 FSEL R11, R11, -127, P4 ;  /* 0xc2fe00000b0ba808 */ /* 0x000fe40002000000 */
[----:B------:R-:W-:Y:S02]  /*5320*/  FSETP.NAN.AND P4, PT, R8, R8, PT ;  /* 0x000000080800720b */ /* 0x000fe40003f88000 */
[----:B0-----:R-:W-:Y:S01]  /*5330*/  FSETP.GT.AND P2, PT, R12, -127, PT ;  /* 0xc2fe00000c00780b */ /* 0x001fe20003f44000 */
[----:B------:R-:W-:Y:S01]  /*5340*/  FMUL R7, R2, R7 ;  /* 0x0000000702077220 */ /* 0x000fe20000400000 */
[----:B------:R-:W-:Y:S01]  /*5350*/  @!P3 FSEL R8, R8, -127, P4 ;  /* 0xc2fe00000808b808 */ /* 0x000fe20002000000 */
[----:B------:R-:W0:Y:S01]  /*5360*/  FRND R5, R5 ;  /* 0x0000000500057307 */ /* 0x000e220000201000 */
[----:B------:R-:W-:-:S02]  /*5370*/  FSETP.NAN.AND P4, PT, R10, R10, PT ;  /* 0x0000000a0a00720b */ /* 0x000fc40003f88000 */
[C---:B--2---:R-:W-:Y:S02]  /*5380*/  FSETP.GT.AND P3, PT, R9.reuse, -127, PT ;  /* 0xc2fe00000900780b */ /* 0x044fe40003f64000 */
[----:B------:R-:W-:Y:S02]  /*5390*/  @!P0 FSEL R10, R10, -127, P4 ;  /* 0xc2fe00000a0a8808 */ /* 0x000fe40002000000 */
[----:B------:R-:W-:Y:S01]  /*53a0*/  FSETP.NAN.AND P4, PT, R12, R12, PT ;  /* 0x0000000c0c00720b */ /* 0x000fe20003f88000 */
[----:B------:R-:W2:Y:S01]  /*53b0*/  FRND R7, R7 ;  /* 0x0000000700077307 */ /* 0x000ea20000201000 */
[----:B-1----:R-:W-:Y:S02]  /*53c0*/  FSETP.GT.AND P0, PT, R4, -127, PT ;  /* 0xc2fe00000400780b */ /* 0x002fe40003f04000 */
[----:B------:R-:W-:Y:S02]  /*53d0*/  @!P2 FSEL R12, R12, -127, P4 ;  /* 0xc2fe00000c0ca808 */ /* 0x000fe40002000000 */
[----:B------:R-:W-:-:S03]  /*53e0*/  FSETP.NAN.AND P4, PT, R9, R9, PT ;  /* 0x000000090900720b */ /* 0x000fc60003f88000 */
[----:B------:R-:W1:Y:S01]  /*53f0*/  F2I.S16.TRUNC.NTZ R6, R11 ;  /* 0x0000000b00067305 */ /* 0x000e62000020e900 */
[----:B------:R-:W-:Y:S02]  /*5400*/  @!P3 FSEL R9, R9, -127, P4 ;  /* 0xc2fe00000909b808 */ /* 0x000fe40002000000 */
[----:B------:R-:W-:Y:S02]  /*5410*/  FSETP.GEU.AND P3, PT, R11, 127, PT ;  /* 0x42fe00000b00780b */ /* 0x000fe40003f6e000 */
[C---:B------:R-:W-:Y:S02]  /*5420*/  FSETP.NAN.AND P5, PT, R4.reuse, R4, PT ;  /* 0x000000040400720b */ /* 0x040fe40003fa8000 */
[----:B0-----:R-:W-:Y:S01]  /*5430*/  FSETP.GT.AND P2, PT, R5, -127, PT ;  /* 0xc2fe00000500780b */ /* 0x001fe20003f44000 */
[----:B------:R-:W0:Y:S01]  /*5440*/  F2I.S16.TRUNC.NTZ R13, R8 ;  /* 0x00000008000d7305 */ /* 0x000e22000020e900 */
[----:B------:R-:W-:Y:S02]  /*5450*/  @!P0 FSEL R4, R4, -127, P5 ;  /* 0xc2fe000004048808 */ /* 0x000fe40002800000 */
[----:B--2---:R-:W-:-:S02]  /*5460*/  FSETP.GT.AND P0, PT, R7, -127, PT ;  /* 0xc2fe00000700780b */ /* 0x004fc40003f04000 */
[----:B------:R-:W-:-:S03]  /*5470*/  FSETP.NAN.AND P4, PT, R11, R11, PT ;  /* 0x0000000b0b00720b */ /* 0x000fc60003f88000 */
[----:B------:R-:W2:Y:S01]  /*5480*/  F2I.S16.TRUNC.NTZ R15, R10 ;  /* 0x0000000a000f7305 */ /* 0x000ea2000020e900 */
[----:B-1----:R-:W-:Y:S02]  /*5490*/  LOP3.LUT R6, R6, 0xffff, RZ, 0xc0, !PT ;  /* 0x0000ffff06067812 */ /* 0x002fe400078ec0ff */
[----:B------:R-:W-:Y:S02]  /*54a0*/  FSETP.GEU.AND P5, PT, R8, 127, PT ;  /* 0x42fe00000800780b */ /* 0x000fe40003fae000 */
[----:B------:R-:W-:-:S03]  /*54b0*/  FSETP.NAN.AND P6, PT, R5, R5, PT ;  /* 0x000000050500720b */ /* 0x000fc60003fc8000 */
[----:B------:R-:W1:Y:S01]  /*54c0*/  F2I.S16.TRUNC.NTZ R14, R12 ;  /* 0x0000000c000e7305 */ /* 0x000e62000020e900 */
[----:B------:R-:W-:Y:S02]  /*54d0*/  @P3 SEL R6, R6, 0x7f, P4 ;  /* 0x0000007f06063807 */ /* 0x000fe40002000000 */
[----:B------:R-:W-:Y:S02]  /*54e0*/  @!P2 FSEL R5, R5, -127, P6 ;  /* 0xc2fe00000505a808 */ /* 0x000fe40003000000 */
[C---:B------:R-:W-:Y:S02]  /*54f0*/  FSETP.NAN.AND P3, PT, R7.reuse, R7, PT ;  /* 0x000000070700720b */ /* 0x040fe40003f68000 */
[----:B------:R-:W-:Y:S02]  /*5500*/  FSETP.GEU.AND P2, PT, R10, 127, PT ;  /* 0x42fe00000a00780b */ /* 0x000fe40003f4e000 */
[----:B------:R-:W-:Y:S01]  /*5510*/  FSETP.GEU.AND P4, PT, R12, 127, PT ;  /* 0x42fe00000c00780b */ /* 0x000fe20003f8e000 */
[----:B------:R-:W3:Y:S01]  /*5520*/  F2I.S16.TRUNC.NTZ R16, R9 ;  /* 0x0000000900107305 */ /* 0x000ee2000020e900 */
[----:B------:R-:W-:-:S02]  /*5530*/  @!P0 FSEL R7, R7, -127, P3 ;  /* 0xc2fe000007078808 */ /* 0x000fc40001800000 */
[----:B------:R-:W-:Y:S02]  /*5540*/  FSETP.NAN.AND P6, PT, R8, R8, PT ;  /* 0x000000080800720b */ /* 0x000fe40003fc8000 */
[----:B0-----:R-:W-:-:S03]  /*5550*/  LOP3.LUT R13, R13, 0xffff, RZ, 0xc0, !PT ;  /* 0x0000ffff0d0d7812 */ /* 0x001fc600078ec0ff */
[----:B------:R-:W0:Y:S01]  /*5560*/  F2I.S16.TRUNC.NTZ R11, R4 ;  /* 0x00000004000b7305 */ /* 0x000e22000020e900 */
[----:B------:R-:W-:Y:S02]  /*5570*/  @P5 SEL R13, R13, 0x7f, P6 ;  /* 0x0000007f0d0d5807 */ /* 0x000fe40003000000 */
[----:B------:R-:W-:Y:S02]  /*5580*/  FSETP.NAN.AND P6, PT, R10, R10, PT ;  /* 0x0000000a0a00720b */ /* 0x000fe40003fc8000 */
[----:B------:R-:W-:-:S03]  /*5590*/  FSETP.NAN.AND P5, PT, R12, R12, PT ;  /* 0x0000000c0c00720b */ /* 0x000fc60003fa8000 */
[----:B------:R-:W4:Y:S01]  /*55a0*/  F2I.S16.TRUNC.NTZ R17, R5 ;  /* 0x0000000500117305 */ /* 0x000f22000020e900 */
[----:B------:R-:W-:Y:S02]  /*55b0*/  FSETP.GEU.AND P3, PT, R9, 127, PT ;  /* 0x42fe00000900780b */ /* 0x000fe40003f6e000 */
[----:B--2---:R-:W-:Y:S02]  /*55c0*/  LOP3.LUT R15, R15, 0xffff, RZ, 0xc0, !PT ;  /* 0x0000ffff0f0f7812 */ /* 0x004fe400078ec0ff */
[----:B-1----:R-:W-:-:S03]  /*55d0*/  LOP3.LUT R14, R14, 0xffff, RZ, 0xc0, !PT ;  /* 0x0000ffff0e0e7812 */ /* 0x002fc600078ec0ff */
[----:B------:R-:W1:Y:S01]  /*55e0*/  F2I.S16.TRUNC.NTZ R8, R7 ;  /* 0x0000000700087305 */ /* 0x000e62000020e900 */
[----:B------:R-:W-:Y:S02]  /*55f0*/  @P2 SEL R15, R15, 0x7f, P6 ;  /* 0x0000007f0f0f2807 */ /* 0x000fe40003000000 */
[----:B------:R-:W-:Y:S02]  /*5600*/  @P4 SEL R14, R14, 0x7f, P5 ;  /* 0x0000007f0e0e4807 */ /* 0x000fe40002800000 */
[----:B------:R-:W-:Y:S02]  /*5610*/  FSETP.GEU.AND P2, PT, R4, 127, PT ;  /* 0x42fe00000400780b */ /* 0x000fe40003f4e000 */
[----:B------:R-:W-:Y:S02]  /*5620*/  FSETP.GEU.AND P6, PT, R5, 127, PT ;  /* 0x42fe00000500780b */ /* 0x000fe40003fce000 */
[----:B------:R-:W-:Y:S02]  /*5630*/  FSETP.GEU.AND P4, PT, R7, 127, PT ;  /* 0x42fe00000700780b */ /* 0x000fe40003f8e000 */
[----:B------:R-:W-:-:S02]  /*5640*/  FSETP.NAN.AND P0, PT, R9, R9, PT ;  /* 0x000000090900720b */ /* 0x000fc40003f08000 */
[----:B---3--:R-:W-:Y:S02]  /*5650*/  LOP3.LUT R16, R16, 0xffff, RZ, 0xc0, !PT ;  /* 0x0000ffff10107812 */ /* 0x008fe400078ec0ff */
[----:B------:R-:W-:Y:S02]  /*5660*/  FSETP.NAN.AND P5, PT, R4, R4, PT ;  /* 0x000000040400720b */ /* 0x000fe40003fa8000 */
[----:B------:R-:W-:Y:S02]  /*5670*/  @P3 SEL R16, R16, 0x7f, P0 ;  /* 0x0000007f10103807 */ /* 0x000fe40000000000 */
[----:B------:R-:W-:Y:S02]  /*5680*/  FSETP.NAN.AND P0, PT, R5, R5, PT ;  /* 0x000000050500720b */ /* 0x000fe40003f08000 */
[----:B------:R-:W-:Y:S02]  /*5690*/  FSETP.NAN.AND P3, PT, R7, R7, PT ;  /* 0x000000070700720b */ /* 0x000fe40003f68000 */
[----:B0-----:R-:W-:-:S02]  /*56a0*/  LOP3.LUT R11, R11, 0xffff, RZ, 0xc0, !PT ;  /* 0x0000ffff0b0b7812 */ /* 0x001fc400078ec0ff */
[----:B----4-:R-:W-:Y:S02]  /*56b0*/  LOP3.LUT R17, R17, 0xffff, RZ, 0xc0, !PT ;  /* 0x0000ffff11117812 */ /* 0x010fe400078ec0ff */
[----:B-1----:R-:W-:Y:S02]  /*56c0*/  LOP3.LUT R8, R8, 0xffff, RZ, 0xc0, !PT ;  /* 0x0000ffff08087812 */ /* 0x002fe400078ec0ff */
[----:B------:R-:W-:Y:S02]  /*56d0*/  @P2 SEL R11, R11, 0x7f, P5 ;  /* 0x0000007f0b0b2807 */ /* 0x000fe40002800000 */
[----:B------:R-:W-:Y:S02]  /*56e0*/  @P6 SEL R17, R17, 0x7f, P0 ;  /* 0x0000007f11116807 */ /* 0x000fe40000000000 */
[----:B------:R-:W-:Y:S02]  /*56f0*/  @P4 SEL R8, R8, 0x7f, P3 ;  /* 0x0000007f08084807 */ /* 0x000fe40001800000 */
[----:B------:R-:W-:-:S02]  /*5700*/  PRMT R13, R13, 0x3340, R6 ;  /* 0x000033400d0d7816 */ /* 0x000fc40000000006 */
[----:B------:R-:W-:Y:S02]  /*5710*/  PRMT R14, R15, 0x3340, R14 ;  /* 0x000033400f0e7816 */ /* 0x000fe4000000000e */
[----:B------:R-:W-:Y:S02]  /*5720*/  PRMT R11, R11, 0x3340, R16 ;  /* 0x000033400b0b7816 */ /* 0x000fe40000000010 */
[----:B------:R-:W-:Y:S02]  /*5730*/  PRMT R8, R17, 0x3340, R8 ;  /* 0x0000334011087816 */ /* 0x000fe40000000008 */
[----:B------:R-:W-:Y:S02]  /*5740*/  PRMT R18, R13, 0x5410, R14 ;  /* 0x000054100d127816 */ /* 0x000fe4000000000e */
[C---:B------:R-:W-:Y:S02]  /*5750*/  IADD3 R10, P0, R3.reuse, c[0x0][0x1c0], RZ ;  /* 0x00007000030a7a10 */ /* 0x040fe40007f1e0ff */
[----:B------:R-:W-:Y:S01]  /*5760*/  IADD3 R13, R3, 0x400, RZ ;  /* 0x00000400030d7810 */ /* 0x000fe20007ffe0ff */
[----:B------:R-:W-:Y:S01]  /*5770*/  CS2R R4, SRZ ;  /* 0x0000000000047805 */ /* 0x000fe2000001ff00 */
[----:B------:R-:W-:Y:S01]  /*5780*/  PRMT R19, R11, 0x5410, R8 ;  /* 0x000054100b137816 */ /* 0x000fe20000000008 */
[----:B------:R-:W-:Y:S01]  /*5790*/  CS2R R6, SRZ ;  /* 0x0000000000067805 */ /* 0x000fe2000001ff00 */
[----:B------:R-:W-:Y:S01]  /*57a0*/  LEA.HI.X.SX32 R11, R3, c[0x0][0x1c4], 0x1, P0 ;  /* 0x00007100030b7a11 */ /* 0x000fe200000f0eff */
[----:B------:R-:W-:-:S04]  /*57b0*/  IMAD.WIDE R8, R13, R0, c[0x0][0x1a8] ;  /* 0x00006a000d087625 */ /* 0x000fc800078e0200 */
[----:B------:R0:W-:Y:S04]  /*57c0*/  @!P1 STG.E.64 [R10.64], R18 ;  /* 0x000000120a009986 */ /* 0x0001e8000c101b04 */
[----:B------:R-:W2:Y:S01]  /*57d0*/  @!P1 LDG.E.EF.128 R4, [R8.64] ;  /* 0x0000000408049981 */ /* 0x000ea2000c0e1d00 */
[----:B------:R-:W-:Y:S01]  /*57e0*/  IADD3 R3, R3, 0x800, RZ ;  /* 0x0000080003037810 */ /* 0x000fe20007ffe0ff */
[C---:B--2---:R-:W-:Y:S01]  /*57f0*/  IMAD.U32 R15, R4.reuse, 0x10000, RZ ;  /* 0x00010000040f7824 */ /* 0x044fe200078e00ff */
[----:B------:R-:W-:-:S03]  /*5800*/  PRMT R4, R4, 0x7632, R4 ;  /* 0x0000763204047816 */ /* 0x000fc60000000004 */
[----:B------:R-:W-:Y:S01]  /*5810*/  FMUL R12, R2, R15 ;  /* 0x0000000f020c7220 */ /* 0x000fe20000400000 */
[----:B------:R-:W-:Y:S02]  /*5820*/  IMAD.U32 R15, R5, 0x10000, RZ ;  /* 0x00010000050f7824 */ /* 0x000fe400078e00ff */
[----:B------:R-:W-:Y:S02]  /*5830*/  IMAD.U32 R9, R4, 0x10000, RZ ;  /* 0x0001000004097824 */ /* 0x000fe400078e00ff */
[C---:B------:R-:W-:Y:S01]  /*5840*/  FMUL R14, R2.reuse, R15 ;  /* 0x0000000f020e7220 */ /* 0x040fe20000400000 */
[----:B------:R-:W1:Y:S01]  /*5850*/  FRND R12, R12 ;  /* 0x0000000c000c7307 */ /* 0x000e620000201000 */
[----:B------:R-:W-:-:S07]  /*5860*/  FMUL R9, R2, R9 ;  /* 0x0000000902097220 */ /* 0x000fce0000400000 */
[----:B------:R-:W2:Y:S01]  /*5870*/  FRND R14, R14 ;  /* 0x0000000e000e7307 */ /* 0x000ea20000201000 */
[----:B------:R-:W-:Y:S01]  /*5880*/  PRMT R5, R5, 0x7632, R5 ;  /* 0x0000763205057816 */ /* 0x000fe20000000005 */
[----:B------:R-:W-:-:S06]  /*5890*/  IMAD.U32 R17, R6, 0x10000, RZ ;  /* 0x0001000006117824 */ /* 0x000fcc00078e00ff */
[----:B------:R-:W3:Y:S01]  /*58a0*/  FRND R9, R9 ;  /* 0x0000000900097307 */ /* 0x000ee20000201000 */
[----:B-1----:R-:W-:Y:S01]  /*58b0*/  FSETP.GT.AND P2, PT, R12, -127, PT ;  /* 0xc2fe00000c00780b */ /* 0x002fe20003f44000 */
[----:B------:R-:W-:Y:S01]  /*58c0*/  FMUL R17, R2, R17 ;  /* 0x0000001102117220 */ /* 0x000fe20000400000 */
[----:B------:R-:W-:Y:S01]  /*58d0*/  IMAD.U32 R5, R5, 0x10000, RZ ;  /* 0x0001000005057824 */ /* 0x000fe200078e00ff */
[----:B------:R-:W-:Y:S01]  /*58e0*/  PRMT R6, R6, 0x7632, R6 ;  /* 0x0000763206067816 */ /* 0x000fe20000000006 */
[C---:B------:R-:W-:Y:S02]  /*58f0*/  IMAD.U32 R15, R7.reuse, 0x10000, RZ ;  /* 0x00010000070f7824 */ /* 0x040fe400078e00ff */
[----:B------:R-:W-:Y:S01]  /*5900*/  FMUL R4, R2, R5 ;  /* 0x0000000502047220 */ /* 0x000fe20000400000 */
[----:B--2---:R-:W-:Y:S01]  /*5910*/  FSETP.GT.AND P4, PT, R14, -127, PT ;  /* 0xc2fe00000e00780b */ /* 0x004fe20003f84000 */
[----:B------:R-:W1:Y:S01]  /*5920*/  FRND R17, R17 ;  /* 0x0000001100117307 */ /* 0x000e620000201000 */
[----:B------:R-:W-:Y:S01]  /*5930*/  FMUL R15, R2, R15 ;  /* 0x0000000f020f7220 */ /* 0x000fe20000400000 */
[----:B------:R-:W-:Y:S01]  /*5940*/  FSETP.NAN.AND P3, PT, R12, R12, PT ;  /* 0x0000000c0c00720b */ /* 0x000fe20003f68000 */
[----:B------:R-:W-:Y:S01]  /*5950*/  IMAD.U32 R5, R6, 0x10000, RZ ;  /* 0x0001000006057824 */ /* 0x000fe200078e00ff */
[----:B------:R-:W-:-:S02]  /*5960*/  PRMT R7, R7, 0x7632, R7 ;  /* 0x0000763207077816 */ /* 0x000fc40000000007 */
[----:B---3--:R-:W-:Y:S02]  /*5970*/  FSETP.GT.AND P0, PT, R9, -127, PT ;  /* 0xc2fe00000900780b */ /* 0x008fe40003f04000 */
[----:B------:R-:W2:Y:S01]  /*5980*/  FRND R4, R4 ;  /* 0x0000000400047307 */ /* 0x000ea20000201000 */
[----:B------:R-:W-:Y:S01]  /*5990*/  @!P2 FSEL R12, R12, -127, P3 ;  /* 0xc2fe00000c0ca808 */ /* 0x000fe20001800000 */
[----:B------:R-:W-:Y:S01]  /*59a0*/  FMUL R5, R2, R5 ;  /* 0x0000000502057220 */ /* 0x000fe20000400000 */
[----:B------:R-:W-:Y:S01]  /*59b0*/  FSETP.NAN.AND P2, PT, R14, R14, PT ;  /* 0x0000000e0e00720b */ /* 0x000fe20003f48000 */
[----:B------:R-:W-:-:S04]  /*59c0*/  IMAD.U32 R7, R7, 0x10000, RZ ;  /* 0x0001000007077824 */ /* 0x000fc800078e00ff */
[----:B------:R-:W3:Y:S01]  /*59d0*/  FRND R15, R15 ;  /* 0x0000000f000f7307 */ /* 0x000ee20000201000 */
[----:B------:R-:W-:Y:S01]  /*59e0*/  @!P4 FSEL R14, R14, -127, P2 ;  /* 0xc2fe00000e0ec808 */ /* 0x000fe20001000000 */
[----:B------:R-:W-:Y:S01]  /*59f0*/  FMUL R7, R2, R7 ;  /* 0x0000000702077220 */ /* 0x000fe20000400000 */
[----:B------:R-:W-:Y:S02]  /*5a00*/  FSETP.NAN.AND P2, PT, R9, R9, PT ;  /* 0x000000090900720b */ /* 0x000fe40003f48000 */
[----:B-1----:R-:W-:-:S03]  /*5a10*/  FSETP.GT.AND P3, PT, R17, -127, PT ;  /* 0xc2fe00001100780b */ /* 0x002fc60003f64000 */
[----:B------:R-:W1:Y:S01]  /*5a20*/  FRND R5, R5 ;  /* 0x0000000500057307 */ /* 0x000e620000201000 */
[----:B------:R-:W-:Y:S02]  /*5a30*/  @!P0 FSEL R9, R9, -127, P2 ;  /* 0xc2fe000009098808 */ /* 0x000fe40001000000 */
[----:B--2---:R-:W-:-:S05]  /*5a40*/  FSETP.GT.AND P2, PT, R4, -127, PT ;  /* 0xc2fe00000400780b */ /* 0x004fca0003f44000 */
[----:B------:R-:W2:Y:S01]  /*5a50*/  FRND R7, R7 ;  /* 0x0000000700077307 */ /* 0x000ea20000201000 */
[----:B---3--:R-:W-:Y:S02]  /*5a60*/  FSETP.GT.AND P4, PT, R15, -127, PT ;  /* 0xc2fe00000f00780b */ /* 0x008fe40003f84000 */
[----:B------:R-:W-:-:S05]  /*5a70*/  FSETP.NAN.AND P0, PT, R17, R17, PT ;  /* 0x000000111100720b */ /* 0x000fca0003f08000 */
[----:B------:R-:W3:Y:S01]  /*5a80*/  F2I.S16.TRUNC.NTZ R6, R9 ;  /* 0x0000000900067305 */ /* 0x000ee2000020e900 */
[----:B------:R-:W-:Y:S02]  /*5a90*/  @!P3 FSEL R17, R17, -127, P0 ;  /* 0xc2fe00001111b808 */ /* 0x000fe40000000000 */
[----:B-1----:R-:W-:Y:S02]  /*5aa0*/  FSETP.GT.AND P5, PT, R5, -127, PT ;  /* 0xc2fe00000500780b */ /* 0x002fe40003fa4000 */
[C---:B------:R-:W-:Y:S02]  /*5ab0*/  FSETP.NAN.AND P6, PT, R4.reuse, R4, PT ;  /* 0x000000040400720b */ /* 0x040fe40003fc8000 */
[----:B------:R-:W-:Y:S01]  /*5ac0*/  FSETP.GEU.AND P3, PT, R9, 127, PT ;  /* 0x42fe00000900780b */ /* 0x000fe20003f6e000 */
[----:B------:R-:W1:Y:S01]  /*5ad0*/  F2I.S16.TRUNC.NTZ R8, R12 ;  /* 0x0000000c00087305 */ /* 0x000e62000020e900 */
[----:B------:R-:W-:Y:S02]  /*5ae0*/  FSETP.NAN.AND P0, PT, R15, R15, PT ;  /* 0x0000000f0f00720b */ /* 0x000fe40003f08000 */
[----:B------:R-:W-:-:S02]  /*5af0*/  @!P2 FSEL R4, R4, -127, P6 ;  /* 0xc2fe00000404a808 */ /* 0x000fc40003000000 */
[----:B--2---:R-:W-:Y:S02]  /*5b00*/  FSETP.GT.AND P2, PT, R7, -127, PT ;  /* 0xc2fe00000700780b */ /* 0x004fe40003f44000 */
[----:B------:R-:W-:Y:S01]  /*5b10*/  @!P4 FSEL R15, R15, -127, P0 ;  /* 0xc2fe00000f0fc808 */ /* 0x000fe20000000000 */
[----:B0-----:R-:W0:Y:S01]  /*5b20*/  F2I.S16.TRUNC.NTZ R10, R14 ;  /* 0x0000000e000a7305 */ /* 0x001e22000020e900 */
[----:B---3--:R-:W-:Y:S02]  /*5b30*/  LOP3.LUT R11, R6, 0xffff, RZ, 0xc0, !PT ;  /* 0x0000ffff060b7812 */ /* 0x008fe400078ec0ff */
[----:B------:R-:W-:Y:S02]  /*5b40*/  FSETP.GEU.AND P0, PT, R12, 127, PT ;  /* 0x42fe00000c00780b */ /* 0x000fe40003f0e000 */
[----:B------:R-:W-:-:S03]  /*5b50*/  FSETP.NAN.AND P6, PT, R5, R5, PT ;  /* 0x000000050500720b */ /* 0x000fc60003fc8000 */
[----:B------:R-:W2:Y:S01]  /*5b60*/  F2I.S16.TRUNC.NTZ R6, R4 ;  /* 0x0000000400067305 */ /* 0x000ea2000020e900 */
[----:B------:R-:W-:Y:S02]  /*5b70*/  FSETP.NAN.AND P4, PT, R9, R9, PT ;  /* 0x000000090900720b */ /* 0x000fe40003f88000 */
[----:B------:R-:W-:Y:S02]  /*5b80*/  @!P5 FSEL R5, R5, -127, P6 ;  /* 0xc2fe00000505d808 */ /* 0x000fe40003000000 */
[----:B------:R-:W-:Y:S02]  /*5b90*/  @P3 SEL R11, R11, 0x7f, P4 ;  /* 0x0000007f0b0b3807 */ /* 0x000fe40002000000 */
[----:B------:R-:W-:Y:S01]  /*5ba0*/  FSETP.NAN.AND P6, PT, R7, R7, PT ;  /* 0x000000070700720b */ /* 0x000fe20003fc8000 */
[----:B------:R-:W3:Y:S01]  /*5bb0*/  F2I.S16.TRUNC.NTZ R16, R17 ;  /* 0x0000001100107305 */ /* 0x000ee2000020e900 */
[----:B------:R-:W-:Y:S02]  /*5bc0*/  FSETP.GEU.AND P4, PT, R14, 127, PT ;  /* 0x42fe00000e00780b */ /* 0x000fe40003f8e000 */
[----:B------:R-:W-:-:S02]  /*5bd0*/  FSETP.GEU.AND P5, PT, R4, 127, PT ;  /* 0x42fe00000400780b */ /* 0x000fc40003fae000 */
[----:B------:R-:W-:Y:S02]  /*5be0*/  FSETP.NAN.AND P3, PT, R12, R12, PT ;  /* 0x0000000c0c00720b */ /* 0x000fe40003f68000 */
[----:B-1----:R-:W-:Y:S02]  /*5bf0*/  LOP3.LUT R8, R8, 0xffff, RZ, 0xc0, !PT ;  /* 0x0000ffff08087812 */ /* 0x002fe400078ec0ff */
[----:B------:R-:W-:Y:S01]  /*5c00*/  @!P2 FSEL R7, R7, -127, P6 ;  /* 0xc2fe00000707a808 */ /* 0x000fe20003000000 */
[----:B------:R-:W1:Y:S01]  /*5c10*/  F2I.S16.TRUNC.NTZ R18, R15 ;  /* 0x0000000f00127305 */ /* 0x000e62000020e900 */
[----:B------:R-:W-:Y:S02]  /*5c20*/  FSETP.NAN.AND P6, PT, R4, R4, PT ;  /* 0x000000040400720b */ /* 0x000fe40003fc8000 */
[----:B------:R-:W-:Y:S02]  /*5c30*/  @P0 SEL R8, R8, 0x7f, P3 ;  /* 0x0000007f08080807 */ /* 0x000fe40001800000 */
[----:B------:R-:W-:-:S03]  /*5c40*/  FSETP.GEU.AND P0, PT, R17, 127, PT ;  /* 0x42fe00001100780b */ /* 0x000fc60003f0e000 */
[----:B------:R1:W4:Y:S01]  /*5c50*/  F2I.S16.TRUNC.NTZ R12, R5 ;  /* 0x00000005000c7305 */ /* 0x000322000020e900 */
[----:B------:R-:W-:Y:S02]  /*5c60*/  FSETP.NAN.AND P3, PT, R14, R14, PT ;  /* 0x0000000e0e00720b */ /* 0x000fe40003f68000 */
[----:B0-----:R-:W-:Y:S02]  /*5c70*/  LOP3.LUT R9, R10, 0xffff, RZ, 0xc0, !PT ;  /* 0x0000ffff0a097812 */ /* 0x001fe400078ec0ff */
[----:B--2---:R-:W-:-:S03]  /*5c80*/  LOP3.LUT R6, R6, 0xffff, RZ, 0xc0, !PT ;  /* 0x0000ffff06067812 */ /* 0x004fc600078ec0ff */
[----:B------:R-:W0:Y:S01]  /*5c90*/  F2I.S16.TRUNC.NTZ R4, R7 ;  /* 0x0000000700047305 */ /* 0x000e22000020e900 */
        /* <DEDUP_REMOVED lines=11> */
[----:B-1----:R-:W-:-:S02]  /*5d50*/  LOP3.LUT R5, R18, 0xffff, RZ, 0xc0, !PT ;  /* 0x0000ffff12057812 */ /* 0x002fc400078ec0ff */
[----:B----4-:R-:W-:Y:S02]  /*5d60*/  LOP3.LUT R12, R12, 0xffff, RZ, 0xc0, !PT ;  /* 0x0000ffff0c0c7812 */ /* 0x010fe400078ec0ff */
[----:B0-----:R-:W-:Y:S02]  /*5d70*/  LOP3.LUT R4, R4, 0xffff, RZ, 0xc0, !PT ;  /* 0x0000ffff04047812 */ /* 0x001fe400078ec0ff */
[----:B------:R-:W-:Y:S02]  /*5d80*/  @P3 SEL R5, R5, 0x7f, P6 ;  /* 0x0000007f05053807 */ /* 0x000fe40003000000 */
[----:B------:R-:W-:Y:S02]  /*5d90*/  @P4 SEL R12, R12, 0x7f, P0 ;  /* 0x0000007f0c0c4807 */ /* 0x000fe40000000000 */
[----:B------:R-:W-:Y:S02]  /*5da0*/  @P5 SEL R4, R4, 0x7f, P2 ;  /* 0x0000007f04045807 */ /* 0x000fe40001000000 */
[----:B------:R-:W-:-:S02]  /*5db0*/  PRMT R11, R8, 0x3340, R11 ;  /* 0x00003340080b7816 */ /* 0x000fc4000000000b */
[----:B------:R-:W-:Y:S02]  /*5dc0*/  PRMT R6, R9, 0x3340, R6 ;  /* 0x0000334009067816 */ /* 0x000fe40000000006 */
[----:B------:R-:W-:Y:S02]  /*5dd0*/  PRMT R12, R17, 0x3340, R12 ;  /* 0x00003340110c7816 */ /* 0x000fe4000000000c */
[----:B------:R-:W-:Y:S02]  /*5de0*/  PRMT R5, R5, 0x3340, R4 ;  /* 0x0000334005057816 */ /* 0x000fe40000000004 */
[----:B------:R-:W-:Y:S02]  /*5df0*/  IADD3 R10, P0, R13, c[0x0][0x1c0], RZ ;  /* 0x000070000d0a7a10 */ /* 0x000fe40007f1e0ff */
[----:B------:R-:W-:Y:S02]  /*5e00*/  PRMT R16, R11, 0x5410, R6 ;  /* 0x000054100b107816 */ /* 0x000fe40000000006 */
[----:B------:R-:W-:Y:S01]  /*5e10*/  PRMT R17, R12, 0x5410, R5 ;  /* 0x000054100c117816 */ /* 0x000fe20000000005 */
[----:B------:R-:W-:Y:S01]  /*5e20*/  CS2R R6, SRZ ;  /* 0x0000000000067805 */ /* 0x000fe2000001ff00 */
[----:B------:R-:W-:Y:S01]  /*5e30*/  CS2R R4, SRZ ;  /* 0x0000000000047805 */ /* 0x000fe2000001ff00 */
[----:B------:R-:W-:Y:S01]  /*5e40*/  LEA.HI.X.SX32 R11, R13, c[0x0][0x1c4], 0x1, P0 ;  /* 0x000071000d0b7a11 */ /* 0x000fe200000f0eff */
[----:B------:R-:W-:-:S04]  /*5e50*/  IMAD.WIDE R8, R3, R0, c[0x0][0x1a8] ;  /* 0x00006a0003087625 */ /* 0x000fc800078e0200 */
[----:B------:R0:W-:Y:S04]  /*5e60*/  @!P1 STG.E.64 [R10.64], R16 ;  /* 0x000000100a009986 */ /* 0x0001e8000c101b04 */
[----:B------:R-:W2:Y:S02]  /*5e70*/  @!P1 LDG.E.EF.128 R4, [R8.64] ;  /* 0x0000000408049981 */ /* 0x000ea4000c0e1d00 */
[----:B--2---:R-:W-:-:S04]  /*5e80*/  IMAD.U32 R13, R4, 0x10000, RZ ;  /* 0x00010000040d7824 */ /* 0x004fc800078e00ff */
[----:B------:R-:W-:Y:S01]  /*5e90*/  FMUL R0, R2, R13 ;  /* 0x0000000d02007220 */ /* 0x000fe20000400000 */
[----:B------:R-:W-:Y:S01]  /*5ea0*/  IMAD.U32 R13, R5, 0x10000, RZ ;  /* 0x00010000050d7824 */ /* 0x000fe200078e00ff */
[----:B------:R-:W-:Y:S01]  /*5eb0*/  PRMT R4, R4, 0x7632, R4 ;  /* 0x0000763204047816 */ /* 0x000fe20000000004 */
[----:B------:R-:W-:Y:S01]  /*5ec0*/  IMAD.U32 R15, R6, 0x10000, RZ ;  /* 0x00010000060f7824 */ /* 0x000fe200078e00ff */
[----:B------:R-:W1:Y:S01]  /*5ed0*/  FRND R14, R0 ;  /* 0x00000000000e7307 */ /* 0x000e620000201000 */
[C---:B------:R-:W-:Y:S02]  /*5ee0*/  FMUL R12, R2.reuse, R13 ;  /* 0x0000000d020c7220 */ /* 0x040fe40000400000 */
[----:B------:R-:W-:Y:S01]  /*5ef0*/  FMUL R15, R2, R15 ;  /* 0x0000000f020f7220 */ /* 0x000fe20000400000 */
[----:B------:R-:W-:-:S04]  /*5f00*/  IMAD.U32 R9, R4, 0x10000, RZ ;  /* 0x0001000004097824 */ /* 0x000fc800078e00ff */
[----:B------:R-:W2:Y:S01]  /*5f10*/  FRND R12, R12 ;  /* 0x0000000c000c7307 */ /* 0x000ea20000201000 */
[----:B------:R-:W-:Y:S01]  /*5f20*/  FMUL R9, R2, R9 ;  /* 0x0000000902097220 */ /* 0x000fe20000400000 */
[----:B------:R-:W-:Y:S01]  /*5f30*/  IMAD.U32 R13, R7, 0x10000, RZ ;  /* 0x00010000070d7824 */ /* 0x000fe200078e00ff */
[----:B------:R-:W-:-:S05]  /*5f40*/  PRMT R5, R5, 0x7632, R5 ;  /* 0x0000763205057816 */ /* 0x000fca0000000005 */
[----:B------:R-:W3:Y:S01]  /*5f50*/  FRND R15, R15 ;  /* 0x0000000f000f7307 */ /* 0x000ee20000201000 */
[----:B-1----:R-:W-:Y:S01]  /*5f60*/  FSETP.GT.AND P2, PT, R14, -127, PT ;  /* 0xc2fe00000e00780b */ /* 0x002fe20003f44000 */
[----:B------:R-:W-:Y:S01]  /*5f70*/  FMUL R13, R2, R13 ;  /* 0x0000000d020d7220 */ /* 0x000fe20000400000 */
[----:B------:R-:W-:-:S05]  /*5f80*/  IMAD.U32 R5, R5, 0x10000, RZ ;  /* 0x0001000005057824 */ /* 0x000fca00078e00ff */
[----:B------:R-:W1:Y:S01]  /*5f90*/  FRND R9, R9 ;  /* 0x0000000900097307 */ /* 0x000e620000201000 */
[----:B--2---:R-:W-:Y:S01]  /*5fa0*/  FSETP.GT.AND P3, PT, R12, -127, PT ;  /* 0xc2fe00000c00780b */ /* 0x004fe20003f64000 */
[----:B------:R-:W-:Y:S01]  /*5fb0*/  FMUL R0, R2, R5 ;  /* 0x0000000502007220 */ /* 0x000fe20000400000 */
[----:B------:R-:W-:Y:S02]  /*5fc0*/  PRMT R6, R6, 0x7632, R6 ;  /* 0x0000763206067816 */ /* 0x000fe40000000006 */
[----:B------:R-:W-:-:S03]  /*5fd0*/  FSETP.NAN.AND P4, PT, R14, R14, PT ;  /* 0x0000000e0e00720b */ /* 0x000fc60003f88000 */
[----:B------:R-:W2:Y:S01]  /*5fe0*/  FRND R13, R13 ;  /* 0x0000000d000d7307 */ /* 0x000ea20000201000 */
[----:B---3--:R-:W-:Y:S01]  /*5ff0*/  FSETP.GT.AND P0, PT, R15, -127, PT ;  /* 0xc2fe00000f00780b */ /* 0x008fe20003f04000 */
[----:B------:R-:W-:Y:S01]  /*6000*/  IMAD.U32 R5, R6, 0x10000, RZ ;  /* 0x0001000006057824 */ /* 0x000fe200078e00ff */
[----:B------:R-:W-:Y:S02]  /*6010*/  PRMT R7, R7, 0x7632, R7 ;  /* 0x0000763207077816 */ /* 0x000fe40000000007 */
[----:B------:R-:W-:Y:S02]  /*6020*/  @!P2 FSEL R14, R14, -127, P4 ;  /* 0xc2fe00000e0ea808 */ /* 0x000fe40002000000 */
[----:B------:R-:W-:Y:S01]  /*6030*/  FSETP.NAN.AND P4, PT, R12, R12, PT ;  /* 0x0000000c0c00720b */ /* 0x000fe20003f88000 */
[----:B------:R-:W3:Y:S01]  /*6040*/  FRND R0, R0 ;  /* 0x0000000000007307 */ /* 0x000ee20000201000 */
[----:B-1----:R-:W-:Y:S01]  /*6050*/  FSETP.GT.AND P2, PT, R9, -127, PT ;  /* 0xc2fe00000900780b */ /* 0x002fe20003f44000 */
[----:B------:R-:W-:Y:S01]  /*6060*/  FMUL R5, R2, R5 ;  /* 0x0000000502057220 */ /* 0x000fe20000400000 */
[----:B------:R-:W-:Y:S01]  /*6070*/  IMAD.U32 R7, R7, 0x10000, RZ ;  /* 0x0001000007077824 */ /* 0x000fe200078e00ff */
[----:B------:R-:W-:-:S02]  /*6080*/  @!P3 FSEL R12, R12, -127, P4 ;  /* 0xc2fe00000c0cb808 */ /* 0x000fc40002000000 */
[C---:B------:R-:W-:Y:S01]  /*6090*/  FSETP.NAN.AND P4, PT, R15.reuse, R15, PT ;  /* 0x0000000f0f00720b */ /* 0x040fe20003f88000 */
[----:B------:R-:W-:Y:S01]  /*60a0*/  FMUL R7, R2, R7 ;  /* 0x0000000702077220 */ /* 0x000fe20000400000 */
[----:B------:R-:W1:Y:S02]  /*60b0*/  FRND R5, R5 ;  /* 0x0000000500057307 */ /* 0x000e640000201000 */
[----:B------:R-:W-:Y:S02]  /*60c0*/  @!P0 FSEL R15, R15, -127, P4 ;  /* 0xc2fe00000f0f8808 */ /* 0x000fe40002000000 */
[----:B------:R-:W-:Y:S02]  /*60d0*/  FSETP.NAN.AND P0, PT, R9, R9, PT ;  /* 0x000000090900720b */ /* 0x000fe40003f08000 */
[----:B--2---:R-:W-:Y:S02]  /*60e0*/  FSETP.GT.AND P3, PT, R13, -127, PT ;  /* 0xc2fe00000d00780b */ /* 0x004fe40003f64000 */
[----:B------:R-:W2:Y:S01]  /*60f0*/  FRND R7, R7 ;  /* 0x0000000700077307 */ /* 0x000ea20000201000 */
[----:B------:R-:W-:-:S02]  /*6100*/  @!P2 FSEL R9, R9, -127, P0 ;  /* 0xc2fe00000909a808 */ /* 0x000fc40000000000 */
[----:B---3--:R-:W-:Y:S02]  /*6110*/  FSETP.GT.AND P0, PT, R0, -127, PT ;  /* 0xc2fe00000000780b */ /* 0x008fe40003f04000 */
[----:B------:R-:W-:-:S03]  /*6120*/  FSETP.NAN.AND P2, PT, R13, R13, PT ;  /* 0x0000000d0d00720b */ /* 0x000fc60003f48000 */
[----:B------:R-:W3:Y:S01]  /*6130*/  F2I.S16.TRUNC.NTZ R2, R9 ;  /* 0x0000000900027305 */ /* 0x000ee2000020e900 */
[----:B-1----:R-:W-:Y:S02]  /*6140*/  FSETP.GT.AND P4, PT, R5, -127, PT ;  /* 0xc2fe00000500780b */ /* 0x002fe40003f84000 */
[----:B------:R-:W-:Y:S02]  /*6150*/  @!P3 FSEL R13, R13, -127, P2 ;  /* 0xc2fe00000d0db808 */ /* 0x000fe40001000000 */
[C---:B------:R-:W-:Y:S02]  /*6160*/  FSETP.NAN.AND P5, PT, R0.reuse, R0, PT ;  /* 0x000000000000720b */ /* 0x040fe40003fa8000 */
[----:B------:R-:W-:Y:S01]  /*6170*/  FSETP.GEU.AND P2, PT, R9, 127, PT ;  /* 0x42fe00000900780b */ /* 0x000fe20003f4e000 */
[----:B------:R-:W0:Y:S01]  /*6180*/  F2I.S16.TRUNC.NTZ R4, R14 ;  /* 0x0000000e00047305 */ /* 0x000e22000020e900 */
[----:B------:R-:W-:Y:S02]  /*6190*/  @!P0 FSEL R0, R0, -127, P5 ;  /* 0xc2fe000000008808 */ /* 0x000fe40002800000 */
[----:B--2---:R-:W-:-:S02]  /*61a0*/  FSETP.GT.AND P0, PT, R7, -127, PT ;  /* 0xc2fe00000700780b */ /* 0x004fc40003f04000 */
[----:B------:R-:W-:Y:S02]  /*61b0*/  FSETP.GEU.AND P5, PT, R14, 127, PT ;  /* 0x42fe00000e00780b */ /* 0x000fe40003fae000 */
[----:B------:R-:W-:Y:S01]  /*61c0*/  FSETP.NAN.AND P6, PT, R5, R5, PT ;  /* 0x000000050500720b */ /* 0x000fe20003fc8000 */
[----:B------:R-:W1:Y:S01]  /*61d0*/  F2I.S16.TRUNC.NTZ R8, R12 ;  /* 0x0000000c00087305 */ /* 0x000e62000020e900 */
[----:B------:R-:W-:Y:S02]  /*61e0*/  FSETP.NAN.AND P3, PT, R9, R9, PT ;  /* 0x000000090900720b */ /* 0x000fe40003f68000 */
[----:B---3--:R-:W-:-:S05]  /*61f0*/  LOP3.LUT R2, R2, 0xffff, RZ, 0xc0, !PT ;  /* 0x0000ffff02027812 */ /* 0x008fca00078ec0ff */
[----:B------:R-:W2:Y:S01]  /*6200*/  F2I.S16.TRUNC.NTZ R6, R0 ;  /* 0x0000000000067305 */ /* 0x000ea2000020e900 */
[----:B------:R-:W-:Y:S02]  /*6210*/  @!P4 FSEL R5, R5, -127, P6 ;  /* 0xc2fe00000505c808 */ /* 0x000fe40003000000 */
[----:B------:R-:W-:Y:S02]  /*6220*/  @P2 SEL R2, R2, 0x7f, P3 ;  /* 0x0000007f02022807 */ /* 0x000fe40001800000 */
[----:B------:R-:W-:Y:S02]  /*6230*/  FSETP.NAN.AND P3, PT, R7, R7, PT ;  /* 0x000000070700720b */ /* 0x000fe40003f68000 */
[----:B------:R-:W-:Y:S02]  /*6240*/  FSETP.GEU.AND P2, PT, R12, 127, PT ;  /* 0x42fe00000c00780b */ /* 0x000fe40003f4e000 */
[----:B0-----:R-:W-:Y:S02]  /*6250*/  LOP3.LUT R11, R4, 0xffff, RZ, 0xc0, !PT ;  /* 0x0000ffff040b7812 */ /* 0x001fe400078ec0ff */
[----:B------:R-:W-:Y:S01]  /*6260*/  FSETP.GEU.AND P4, PT, R0, 127, PT ;  /* 0x42fe00000000780b */ /* 0x000fe20003f8e000 */
[----:B------:R-:W0:Y:S01]  /*6270*/  F2I.S16.TRUNC.NTZ R4, R5 ;  /* 0x0000000500047305 */ /* 0x000e22000020e900 */
[----:B------:R-:W-:-:S02]  /*6280*/  FSETP.NAN.AND P6, PT, R14, R14, PT ;  /* 0x0000000e0e00720b */ /* 0x000fc40003fc8000 */
[----:B------:R-:W-:Y:S02]  /*6290*/  @!P0 FSEL R7, R7, -127, P3 ;  /* 0xc2fe000007078808 */ /* 0x000fe40001800000 */
[----:B------:R-:W-:Y:S02]  /*62a0*/  @P5 SEL R11, R11, 0x7f, P6 ;  /* 0x0000007f0b0b5807 */ /* 0x000fe40003000000 */
[----:B------:R-:W-:Y:S01]  /*62b0*/  FSETP.NAN.AND P5, PT, R0, R0, PT ;  /* 0x000000000000720b */ /* 0x000fe20003fa8000 */
[----:B------:R-:W3:Y:S01]  /*62c0*/  F2I.S16.TRUNC.NTZ R10, R15 ;  /* 0x0000000f000a7305 */ /* 0x000ee2000020e900 */
[----:B------:R-:W-:Y:S02]  /*62d0*/  FSETP.GEU.AND P3, PT, R5, 127, PT ;  /* 0x42fe00000500780b */ /* 0x000fe40003f6e000 */
[----:B------:R-:W-:Y:S02]  /*62e0*/  FSETP.NAN.AND P6, PT, R12, R12, PT ;  /* 0x0000000c0c00720b */ /* 0x000fe40003fc8000 */
[----:B-1----:R-:W-:-:S03]  /*62f0*/  LOP3.LUT R9, R8, 0xffff, RZ, 0xc0, !PT ;  /* 0x0000ffff08097812 */ /* 0x002fc600078ec0ff */
[----:B------:R-:W1:Y:S01]  /*6300*/  F2I.S16.TRUNC.NTZ R16, R13 ;  /* 0x0000000d00107305 */ /* 0x000e62000020e900 */
[----:B--2---:R-:W-:-:S07]  /*6310*/  LOP3.LUT R6, R6, 0xffff, RZ, 0xc0, !PT ;  /* 0x0000ffff06067812 */ /* 0x004fce00078ec0ff */
[----:B------:R3:W2:Y:S01]  /*6320*/  F2I.S16.TRUNC.NTZ R0, R7 ;  /* 0x0000000700007305 */ /* 0x0006a2000020e900 */
[----:B------:R-:W-:Y:S02]  /*6330*/  @P2 SEL R9, R9, 0x7f, P6 ;  /* 0x0000007f09092807 */ /* 0x000fe40003000000 */
[----:B------:R-:W-:Y:S02]  /*6340*/  @P4 SEL R6, R6, 0x7f, P5 ;  /* 0x0000007f06064807 */ /* 0x000fe40002800000 */
[----:B------:R-:W-:Y:S02]  /*6350*/  FSETP.GEU.AND P2, PT, R15, 127, PT ;  /* 0x42fe00000f00780b */ /* 0x000fe40003f4e000 */
[----:B------:R-:W-:Y:S02]  /*6360*/  FSETP.GEU.AND P6, PT, R13, 127, PT ;  /* 0x42fe00000d00780b */ /* 0x000fe40003fce000 */
[----:B------:R-:W-:Y:S02]  /*6370*/  FSETP.GEU.AND P4, PT, R7, 127, PT ;  /* 0x42fe00000700780b */ /* 0x000fe40003f8e000 */
[----:B------:R-:W-:-:S02]  /*6380*/  FSETP.NAN.AND P0, PT, R5, R5, PT ;  /* 0x000000050500720b */ /* 0x000fc40003f08000 */
[----:B0-----:R-:W-:Y:S02]  /*6390*/  LOP3.LUT R4, R4, 0xffff, RZ, 0xc0, !PT ;  /* 0x0000ffff04047812 */ /* 0x001fe400078ec0ff */
[----:B------:R-:W-:Y:S02]  /*63a0*/  FSETP.NAN.AND P5, PT, R15, R15, PT ;  /* 0x0000000f0f00720b */ /* 0x000fe40003fa8000 */
[----:B------:R-:W-:Y:S02]  /*63b0*/  @P3 SEL R4, R4, 0x7f, P0 ;  /* 0x0000007f04043807 */ /* 0x000fe40000000000 */
[----:B------:R-:W-:Y:S02]  /*63c0*/  FSETP.NAN.AND P3, PT, R7, R7, PT ;  /* 0x000000070700720b */ /* 0x000fe40003f68000 */
[----:B------:R-:W-:Y:S02]  /*63d0*/  FSETP.NAN.AND P0, PT, R13, R13, PT ;  /* 0x0000000d0d00720b */ /* 0x000fe40003f08000 */
[----:B---3--:R-:W-:-:S02]  /*63e0*/  LOP3.LUT R7, R10, 0xffff, RZ, 0xc0, !PT ;  /* 0x0000ffff0a077812 */ /* 0x008fc400078ec0ff */
[----:B-1----:R-:W-:Y:S02]  /*63f0*/  LOP3.LUT R5, R16, 0xffff, RZ, 0xc0, !PT ;  /* 0x0000ffff10057812 */ /* 0x002fe400078ec0ff */
[----:B--2---:R-:W-:Y:S02]  /*6400*/  LOP3.LUT R0, R0, 0xffff, RZ, 0xc0, !PT ;  /* 0x0000ffff00007812 */ /* 0x004fe400078ec0ff */
[----:B------:R-:W-:Y:S02]  /*6410*/  @P2 SEL R7, R7, 0x7f, P5 ;  /* 0x0000007f07072807 */ /* 0x000fe40002800000 */
[----:B------:R-:W-:Y:S02]  /*6420*/  @P6 SEL R5, R5, 0x7f, P0 ;  /* 0x0000007f05056807 */ /* 0x000fe40000000000 */
[----:B------:R-:W-:Y:S02]  /*6430*/  @P4 SEL R0, R0, 0x7f, P3 ;  /* 0x0000007f00004807 */ /* 0x000fe40001800000 */
[----:B------:R-:W-:-:S02]  /*6440*/  PRMT R11, R11, 0x3340, R2 ;  /* 0x000033400b0b7816 */ /* 0x000fc40000000002 */
[----:B------:R-:W-:Y:S02]  /*6450*/  PRMT R6, R9, 0x3340, R6 ;  /* 0x0000334009067816 */ /* 0x000fe40000000006 */
[----:B------:R-:W-:Y:S02]  /*6460*/  PRMT R7, R7, 0x3340, R4 ;  /* 0x0000334007077816 */ /* 0x000fe40000000004 */
[----:B------:R-:W-:Y:S02]  /*6470*/  IADD3 R2, P0, R3, c[0x0][0x1c0], RZ ;  /* 0x0000700003027a10 */ /* 0x000fe40007f1e0ff */
[----:B------:R-:W-:Y:S02]  /*6480*/  PRMT R0, R5, 0x3340, R0 ;  /* 0x0000334005007816 */ /* 0x000fe40000000000 */
[----:B------:R-:W-:Y:S02]  /*6490*/  PRMT R6, R11, 0x5410, R6 ;  /* 0x000054100b067816 */ /* 0x000fe40000000006 */
[----:B------:R-:W-:-:S02]  /*64a0*/  LEA.HI.X.SX32 R3, R3, c[0x0][0x1c4], 0x1, P0 ;  /* 0x0000710003037a11 */ /* 0x000fc400000f0eff */
[----:B------:R-:W-:Y:S01]  /*64b0*/  PRMT R7, R7, 0x5410, R0 ;  /* 0x0000541007077816 */ /* 0x000fe20000000000 */
[----:B------:R-:W-:Y:S06]  /*64c0*/  @P1 EXIT ;  /* 0x000000000000194d */ /* 0x000fec0003800000 */
[----:B------:R-:W-:Y:S01]  /*64d0*/  STG.E.64 [R2.64], R6 ;  /* 0x0000000602007986 */ /* 0x000fe2000c101b04 */
[----:B------:R-:W-:Y:S05]  /*64e0*/  EXIT ;  /* 0x000000000000794d */ /* 0x000fea0003800000 */
.L_x_3:
[----:B------:R-:W-:-:S00]  /*64f0*/  BRA `(.L_x_3) ;  /* 0xfffffff000007947 */ /* 0x000fc0000383ffff */
[----:B------:R-:W-:-:S00]  /*6500*/  NOP ;  /* 0x0000000000007918 */ /* 0x000fc00000000000 */
[----:B------:R-:W-:-:S00]  /*6510*/  NOP ;  /* 0x0000000000007918 */ /* 0x000fc00000000000 */
[----:B------:R-:W-:-:S00]  /*6520*/  NOP ;  /* 0x0000000000007918 */ /* 0x000fc00000000000 */
[----:B------:R-:W-:-:S00]  /*6530*/  NOP ;  /* 0x0000000000007918 */ /* 0x000fc00000000000 */
[----:B------:R-:W-:-:S00]  /*6540*/  NOP ;  /* 0x0000000000007918 */ /* 0x000fc00000000000 */
[----:B------:R-:W-:-:S00]  /*6550*/  NOP ;  /* 0x0000000000007918 */ /* 0x000fc00000000000 */
[----:B------:R-:W-:-:S00]  /*6560*/  NOP ;  /* 0x0000000000007918 */ /* 0x000fc00000000000 */
[----:B------:R-:W-:-:S00]  /*6570*/  NOP ;  /* 0x0000000000007918 */ /* 0x000fc00000000000 */
.L_x_4:


//--------------------- .nv.global.init           --------------------------
	.section	.nv.global.init,"aw",@progbits
.nv.global.init:
	.type		_$_str,@object
	.size		_$_str,(.L_0 - _$_str)
_$_str:
        /*0000*/ 	.byte	0x5f, 0x5f, 0x43, 0x55, 0x44, 0x41, 0x5f, 0x46, 0x54, 0x5a, 0x00
.L_0:


//--------------------- .nv.shared.triton_red_fused__to_copy_add_amax_amin_clamp_mul_native_layer_norm_reciprocal_10 --------------------------
	.section	.nv.shared.triton_red_fused__to_copy_add_amax_amin_clamp_mul_native_layer_norm_reciprocal_10,"aw",@nobits
	.sectionflags	@""
	.align	16
